	.headerflags	@"EF_CUDA_TEXMODE_UNIFIED EF_CUDA_64BIT_ADDRESS EF_CUDA_SM86 EF_CUDA_VIRTUAL_SM(EF_CUDA_SM86)"
	.elftype	@"ET_EXEC"


//--------------------- .nv.info                  --------------------------
	.section	.nv.info,"",@"SHT_CUDA_INFO"
	.align	4


	//----- nvinfo : EIATTR_REGCOUNT
	.align		4
        /*0000*/ 	.byte	0x04, 0x2f
        /*0002*/ 	.short	(.L_2 - .L_1)
	.align		4
.L_1:
        /*0004*/ 	.word	index@(triton_red_fused__to_copy_add_amax_amin_clamp_gelu_mul_reciprocal_13)
        /*0008*/ 	.word	0x0000003b


	//----- nvinfo : EIATTR_MIN_STACK_SIZE
	.align		4
.L_2:
        /*000c*/ 	.byte	0x04, 0x12
        /*000e*/ 	.short	(.L_4 - .L_3)
	.align		4
.L_3:
        /*0010*/ 	.word	index@(triton_red_fused__to_copy_add_amax_amin_clamp_gelu_mul_reciprocal_13)
        /*0014*/ 	.word	0x00000000


	//----- nvinfo : EIATTR_FRAME_SIZE
	.align		4
.L_4:
        /*0018*/ 	.byte	0x04, 0x11
        /*001a*/ 	.short	(.L_6 - .L_5)
	.align		4
.L_5:
        /*001c*/ 	.word	index@(triton_red_fused__to_copy_add_amax_amin_clamp_gelu_mul_reciprocal_13)
        /*0020*/ 	.word	0x00000000


	//----- nvinfo : EIATTR_MIN_STACK_SIZE
	.align		4
.L_6:
        /*0024*/ 	.byte	0x04, 0x12
        /*0026*/ 	.short	(.L_8 - .L_7)
	.align		4
.L_7:
        /*0028*/ 	.word	index@(triton_red_fused__to_copy_add_amax_amin_clamp_gelu_mul_reciprocal_13)
        /*002c*/ 	.word	0x00000000
.L_8:


//--------------------- .nv.info.triton_red_fused__to_copy_add_amax_amin_clamp_gelu_mul_reciprocal_13 --------------------------
	.section	.nv.info.triton_red_fused__to_copy_add_amax_amin_clamp_gelu_mul_reciprocal_13,"",@"SHT_CUDA_INFO"
	.sectionflags	@""
	.align	4


	//----- nvinfo : EIATTR_CUDA_API_VERSION
	.align		4
        /*0000*/ 	.byte	0x04, 0x37
        /*0002*/ 	.short	(.L_10 - .L_9)
.L_9:
        /*0004*/ 	.word	0x0000007c


	//----- nvinfo : EIATTR_SW2861232_WAR
	.align		4
.L_10:
        /*0008*/ 	.byte	0x01, 0x35
	.zero		2


	//----- nvinfo : EIATTR_PARAM_CBANK
	.align		4
        /*000c*/ 	.byte	0x04, 0x0a
        /*000e*/ 	.short	(.L_12 - .L_11)
	.align		4
.L_11:
        /*0010*/ 	.word	index@(.nv.constant0.triton_red_fused__to_copy_add_amax_amin_clamp_gelu_mul_reciprocal_13)
        /*0014*/ 	.short	0x0160
        /*0016*/ 	.short	0x0058


	//----- nvinfo : EIATTR_CBANK_PARAM_SIZE
	.align		4
.L_12:
        /*0018*/ 	.byte	0x03, 0x19
        /*001a*/ 	.short	0x0058


	//----- nvinfo : EIATTR_KPARAM_INFO
	.align		4
        /*001c*/ 	.byte	0x04, 0x17
        /*001e*/ 	.short	(.L_14 - .L_13)
.L_13:
        /*0020*/ 	.word	0x00000000
        /*0024*/ 	.short	0x000b
        /*0026*/ 	.short	0x0050
        /*0028*/ 	.byte	0x00, 0xf4, 0x21, 0x00


	//----- nvinfo : EIATTR_KPARAM_INFO
	.align		4
.L_14:
        /*002c*/ 	.byte	0x04, 0x17
        /*002e*/ 	.short	(.L_16 - .L_15)
.L_15:
        /*0030*/ 	.word	0x00000000
        /*0034*/ 	.short	0x000a
        /*0036*/ 	.short	0x004c
        /*0038*/ 	.byte	0x00, 0xf0, 0x11, 0x00


	//----- nvinfo : EIATTR_KPARAM_INFO
	.align		4
.L_16:
        /*003c*/ 	.byte	0x04, 0x17
        /*003e*/ 	.short	(.L_18 - .L_17)
.L_17:
        /*0040*/ 	.word	0x00000000
        /*0044*/ 	.short	0x0009
        /*0046*/ 	.short	0x0048
        /*0048*/ 	.byte	0x00, 0xf0, 0x11, 0x00


	//----- nvinfo : EIATTR_KPARAM_INFO
	.align		4
.L_18:
        /*004c*/ 	.byte	0x04, 0x17
        /*004e*/ 	.short	(.L_20 - .L_19)
.L_19:
        /*0050*/ 	.word	0x00000000
        /*0054*/ 	.short	0x0008
        /*0056*/ 	.short	0x0040
        /*0058*/ 	.byte	0x00, 0xf4, 0x21, 0x00


	//----- nvinfo : EIATTR_KPARAM_INFO
	.align		4
.L_20:
        /*005c*/ 	.byte	0x04, 0x17
        /*005e*/ 	.short	(.L_22 - .L_21)
.L_21:
        /*0060*/ 	.word	0x00000000
        /*0064*/ 	.short	0x0007
        /*0066*/ 	.short	0x0038
        /*0068*/ 	.byte	0x00, 0xf4, 0x21, 0x00


	//----- nvinfo : EIATTR_KPARAM_INFO
	.align		4
.L_22:
        /*006c*/ 	.byte	0x04, 0x17
        /*006e*/ 	.short	(.L_24 - .L_23)
.L_23:
        /*0070*/ 	.word	0x00000000
        /*0074*/ 	.short	0x0006
        /*0076*/ 	.short	0x0030
        /*0078*/ 	.byte	0x00, 0xf4, 0x21, 0x00


	//----- nvinfo : EIATTR_KPARAM_INFO
	.align		4
.L_24:
        /*007c*/ 	.byte	0x04, 0x17
        /*007e*/ 	.short	(.L_26 - .L_25)
.L_25:
        /*0080*/ 	.word	0x00000000
        /*0084*/ 	.short	0x0005
        /*0086*/ 	.short	0x0028
        /*0088*/ 	.byte	0x00, 0xf4, 0x21, 0x00


	//----- nvinfo : EIATTR_KPARAM_INFO
	.align		4
.L_26:
        /*008c*/ 	.byte	0x04, 0x17
        /*008e*/ 	.short	(.L_28 - .L_27)
.L_27:
        /*0090*/ 	.word	0x00000000
        /*0094*/ 	.short	0x0004
        /*0096*/ 	.short	0x0020
        /*0098*/ 	.byte	0x00, 0xf4, 0x21, 0x00


	//----- nvinfo : EIATTR_KPARAM_INFO
	.align		4
.L_28:
        /*009c*/ 	.byte	0x04, 0x17
        /*009e*/ 	.short	(.L_30 - .L_29)
.L_29:
        /*00a0*/ 	.word	0x00000000
        /*00a4*/ 	.short	0x0003
        /*00a6*/ 	.short	0x0018
        /*00a8*/ 	.byte	0x00, 0xf4, 0x21, 0x00


	//----- nvinfo : EIATTR_KPARAM_INFO
	.align		4
.L_30:
        /*00ac*/ 	.byte	0x04, 0x17
        /*00ae*/ 	.short	(.L_32 - .L_31)
.L_31:
        /*00b0*/ 	.word	0x00000000
        /*00b4*/ 	.short	0x0002
        /*00b6*/ 	.short	0x0010
        /*00b8*/ 	.byte	0x00, 0xf4, 0x21, 0x00


	//----- nvinfo : EIATTR_KPARAM_INFO
	.align		4
.L_32:
        /*00bc*/ 	.byte	0x04, 0x17
        /*00be*/ 	.short	(.L_34 - .L_33)
.L_33:
        /*00c0*/ 	.word	0x00000000
        /*00c4*/ 	.short	0x0001
        /*00c6*/ 	.short	0x0008
        /*00c8*/ 	.byte	0x00, 0xf4, 0x21, 0x00


	//----- nvinfo : EIATTR_KPARAM_INFO
	.align		4
.L_34:
        /*00cc*/ 	.byte	0x04, 0x17
        /*00ce*/ 	.short	(.L_36 - .L_35)
.L_35:
        /*00d0*/ 	.word	0x00000000
        /*00d4*/ 	.short	0x0000
        /*00d6*/ 	.short	0x0000
        /*00d8*/ 	.byte	0x00, 0xf4, 0x21, 0x00


	//----- nvinfo : EIATTR_MAXREG_COUNT
	.align		4
.L_36:
        /*00dc*/ 	.byte	0x03, 0x1b
        /*00de*/ 	.short	0x0080


	//----- nvinfo : EIATTR_COOP_GROUP_MASK_REGIDS
	.align		4
        /*00e0*/ 	.byte	0x04, 0x29
        /*00e2*/ 	.short	(.L_38 - .L_37)


	//   ....[0]....
.L_37:
        /*00e4*/ 	.word	0xffffffff


	//   ....[1]....
        /*00e8*/ 	.word	0xffffffff


	//   ....[2]....
        /*00ec*/ 	.word	0xffffffff


	//   ....[3]....
        /*00f0*/ 	.word	0xffffffff


	//   ....[4]....
        /*00f4*/ 	.word	0xffffffff


	//   ....[5]....
        /*00f8*/ 	.word	0xffffffff


	//   ....[6]....
        /*00fc*/ 	.word	0xffffffff


	//   ....[7]....
        /*0100*/ 	.word	0xffffffff


	//   ....[8]....
        /*0104*/ 	.word	0xffffffff


	//   ....[9]....
        /*0108*/ 	.word	0xffffffff


	//   ....[10]....
        /*010c*/ 	.word	0xffffffff


	//   ....[11]....
        /*0110*/ 	.word	0xffffffff


	//   ....[12]....
        /*0114*/ 	.word	0xffffffff


	//   ....[13]....
        /*0118*/ 	.word	0xffffffff


	//   ....[14]....
        /*011c*/ 	.word	0xffffffff


	//   ....[15]....
        /*0120*/ 	.word	0xffffffff


	//   ....[16]....
        /*0124*/ 	.word	0xffffffff


	//   ....[17]....
        /*0128*/ 	.word	0xffffffff


	//   ....[18]....
        /*012c*/ 	.word	0xffffffff


	//   ....[19]....
        /*0130*/ 	.word	0xffffffff


	//   ....[20]....
        /*0134*/ 	.word	0xffffffff


	//   ....[21]....
        /*0138*/ 	.word	0xffffffff


	//   ....[22]....
        /*013c*/ 	.word	0xffffffff


	//   ....[23]....
        /*0140*/ 	.word	0xffffffff


	//   ....[24]....
        /*0144*/ 	.word	0xffffffff


	//   ....[25]....
        /*0148*/ 	.word	0xffffffff


	//   ....[26]....
        /*014c*/ 	.word	0xffffffff


	//   ....[27]....
        /*0150*/ 	.word	0xffffffff


	//----- nvinfo : EIATTR_COOP_GROUP_INSTR_OFFSETS
	.align		4
.L_38:
        /*0154*/ 	.byte	0x04, 0x28
        /*0156*/ 	.short	(.L_40 - .L_39)


	//   ....[0]....
.L_39:
        /*0158*/ 	.word	0x00001e40


	//   ....[1]....
        /*015c*/ 	.word	0x00001e80


	//   ....[2]....
        /*0160*/ 	.word	0x00001ec0


	//   ....[3]....
        /*0164*/ 	.word	0x00001ef0


	//   ....[4]....
        /*0168*/ 	.word	0x00001f40


	//   ....[5]....
        /*016c*/ 	.word	0x00001f70


	//   ....[6]....
        /*0170*/ 	.word	0x00001fc0


	//   ....[7]....
        /*0174*/ 	.word	0x00001ff0


	//   ....[8]....
        /*0178*/ 	.word	0x00002070


	//   ....[9]....
        /*017c*/ 	.word	0x000020a0


	//   ....[10]....
        /*0180*/ 	.word	0x00002270


	//   ....[11]....
        /*0184*/ 	.word	0x000022b0


	//   ....[12]....
        /*0188*/ 	.word	0x000022d0


	//   ....[13]....
        /*018c*/ 	.word	0x00002300


	//   ....[14]....
        /*0190*/ 	.word	0x00002330


	//   ....[15]....
        /*0194*/ 	.word	0x000023a0


	//   ....[16]....
        /*0198*/ 	.word	0x000023d0


	//   ....[17]....
        /*019c*/ 	.word	0x00002400


	//   ....[18]....
        /*01a0*/ 	.word	0x00002460


	//   ....[19]....
        /*01a4*/ 	.word	0x00002490


	//   ....[20]....
        /*01a8*/ 	.word	0x000024d0


	//   ....[21]....
        /*01ac*/ 	.word	0x00002520


	//   ....[22]....
        /*01b0*/ 	.word	0x00002590


	//   ....[23]....
        /*01b4*/ 	.word	0x000025d0


	//   ....[24]....
        /*01b8*/ 	.word	0x00002710


	//   ....[25]....
        /*01bc*/ 	.word	0x00002770


	//   ....[26]....
        /*01c0*/ 	.word	0x000027b0


	//   ....[27]....
        /*01c4*/ 	.word	0x000027f0


	//----- nvinfo : EIATTR_EXIT_INSTR_OFFSETS
	.align		4
.L_40:
        /*01c8*/ 	.byte	0x04, 0x1c
        /*01ca*/ 	.short	(.L_42 - .L_41)


	//   ....[0]....
.L_41:
        /*01cc*/ 	.word	0x00004120


	//----- nvinfo : EIATTR_REQNTID
	.align		4
.L_42:
        /*01d0*/ 	.byte	0x04, 0x10
        /*01d2*/ 	.short	(.L_44 - .L_43)
.L_43:
        /*01d4*/ 	.word	0x00000200
        /*01d8*/ 	.word	0x00000001
        /*01dc*/ 	.word	0x00000001


	//----- nvinfo : EIATTR_CRS_STACK_SIZE
	.align		4
.L_44:
        /*01e0*/ 	.byte	0x04, 0x1e
        /*01e2*/ 	.short	(.L_46 - .L_45)
.L_45:
        /*01e4*/ 	.word	0x00000000
.L_46:


//--------------------- .nv.callgraph             --------------------------
	.section	.nv.callgraph,"",@"SHT_CUDA_CALLGRAPH"
	.align	4
	.sectionentsize	8
	.align		4
        /*0000*/ 	.word	0x00000000
	.align		4
        /*0004*/ 	.word	0xffffffff
	.align		4
        /*0008*/ 	.word	0x00000000
	.align		4
        /*000c*/ 	.word	0xfffffffe
	.align		4
        /*0010*/ 	.word	0x00000000
	.align		4
        /*0014*/ 	.word	0xfffffffd
	.align		4
        /*0018*/ 	.word	0x00000000
	.align		4
        /*001c*/ 	.word	0xfffffffc


//--------------------- .nv.rel.action            --------------------------
	.section	.nv.rel.action,"",@"SHT_CUDA_RELOCINFO"
	.align	8
	.sectionentsize	8
        /*0000*/ 	.byte	0x73, 0x00, 0x00, 0x00, 0x00, 0x00, 0x00, 0x00, 0x00, 0x00, 0x00, 0x11, 0x25, 0x00, 0x05, 0x36


//--------------------- .nv.constant4             --------------------------
	.section	.nv.constant4,"a",@progbits
	.align	8
	.align		8
.nv.constant4:
        /*0000*/ 	.dword	_$_str


//--------------------- .nv.constant0.triton_red_fused__to_copy_add_amax_amin_clamp_gelu_mul_reciprocal_13 --------------------------
	.section	.nv.constant0.triton_red_fused__to_copy_add_amax_amin_clamp_gelu_mul_reciprocal_13,"a",@progbits
	.sectionflags	@""
	.align	4
.nv.constant0.triton_red_fused__to_copy_add_amax_amin_clamp_gelu_mul_reciprocal_13:
	.zero		440


//--------------------- .text.triton_red_fused__to_copy_add_amax_amin_clamp_gelu_mul_reciprocal_13 --------------------------
	.section	.text.triton_red_fused__to_copy_add_amax_amin_clamp_gelu_mul_reciprocal_13,"ax",@progbits
	.sectionflags	@"SHF_BARRIERS=1"
	.sectioninfo	@"SHI_REGISTERS=59"
	.align	128
        .global         triton_red_fused__to_copy_add_amax_amin_clamp_gelu_mul_reciprocal_13
        .type           triton_red_fused__to_copy_add_amax_amin_clamp_gelu_mul_reciprocal_13,@function
        .size           triton_red_fused__to_copy_add_amax_amin_clamp_gelu_mul_reciprocal_13,(.L_x_49 - triton_red_fused__to_copy_add_amax_amin_clamp_gelu_mul_reciprocal_13)
        .other          triton_red_fused__to_copy_add_amax_amin_clamp_gelu_mul_reciprocal_13,@"STO_CUDA_ENTRY STV_DEFAULT"
triton_red_fused__to_copy_add_amax_amin_clamp_gelu_mul_reciprocal_13:
.text.triton_red_fused__to_copy_add_amax_amin_clamp_gelu_mul_reciprocal_13:
[----:B------:R-:W-:Y:S02]  /*0000*/  IMAD.MOV.U32 R1, RZ, RZ, c[0x0][0x28] ;  /* 0x00000a00ff017624 */ /* 0x000fe400078e00ff */
[----:B------:R-:W0:Y:S01]  /*0010*/  S2R R22, SR_TID.X ;  /* 0x0000000000167919 */ /* 0x000e220000002100 */
[----:B------:R-:W1:Y:S01]  /*0020*/  S2UR UR4, SR_CTAID.X ;  /* 0x00000000000479c3 */ /* 0x000e620000002500 */
[----:B------:R-:W-:Y:S01]  /*0030*/  IMAD.MOV.U32 R5, RZ, RZ, 0x2 ;  /* 0x00000002ff057424 */ /* 0x000fe200078e00ff */
[----:B------:R-:W-:Y:S01]  /*0040*/  PRMT R6, RZ, 0x7610, R6 ;  /* 0x00007610ff067816 */ /* 0x000fe20000000006 */
[----:B------:R-:W-:Y:S01]  /*0050*/  ULDC.64 UR6, c[0x0][0x118] ;  /* 0x0000460000067ab9 */ /* 0x000fe20000000a00 */
[----:B0-----:R-:W-:Y:S01]  /*0060*/  SHF.R.U32.HI R0, RZ, 0x8, R22 ;  /* 0x00000008ff007819 */ /* 0x001fe20000011616 */
[----:B-1----:R-:W-:-:S03]  /*0070*/  USHF.L.U32 UR5, UR4, 0x1, URZ ;  /* 0x0000000104057899 */ /* 0x002fc6000800063f */
[----:B------:R-:W-:-:S04]  /*0080*/  SGXT.U32 R0, R0, 0x1 ;  /* 0x000000010000781a */ /* 0x000fc80000000000 */
[----:B------:R-:W-:-:S04]  /*0090*/  LOP3.LUT R4, R0, UR5, RZ, 0xfc, !PT ;  /* 0x0000000500047c12 */ /* 0x000fc8000f8efcff */
[C---:B------:R-:W-:Y:S01]  /*00a0*/  ISETP.GE.AND P1, PT, R4.reuse, 0x200, PT ;  /* 0x000002000400780c */ /* 0x040fe20003f26270 */
[----:B------:R-:W-:Y:S01]  /*00b0*/  IMAD.WIDE R2, R4, R5, c[0x0][0x168] ;  /* 0x00005a0004027625 */ /* 0x000fe200078e0205 */
[----:B------:R-:W-:-:S03]  /*00c0*/  PRMT R7, RZ, 0x7610, R7 ;  /* 0x00007610ff077816 */ /* 0x000fc60000000007 */
[----:B------:R-:W-:-:S08]  /*00d0*/  IMAD.WIDE R4, R4, R5, c[0x0][0x170] ;  /* 0x00005c0004047625 */ /* 0x000fd000078e0205 */
[----:B------:R0:W2:Y:S04]  /*00e0*/  @!P1 LDG.E.EL.U16 R6, [R2.64] ;  /* 0x0000000602069981 */ /* 0x0000a8000c2e1500 */
[----:B------:R1:W3:Y:S01]  /*00f0*/  @!P1 LDG.E.EL.U16 R7, [R4.64] ;  /* 0x0000000604079981 */ /* 0x0002e2000c2e1500 */
[----:B------:R-:W-:Y:S01]  /*0100*/  UIMAD UR4, UR4, 0x6000, URZ ;  /* 0x00006000040478a4 */ /* 0x000fe2000f8e023f */
[----:B------:R-:W-:Y:S01]  /*0110*/  LOP3.LUT R16, R22, 0x1ff, RZ, 0xc0, !PT ;  /* 0x000001ff16107812 */ /* 0x000fe200078ec0ff */
[----:B------:R-:W-:Y:S01]  /*0120*/  IMAD.MOV.U32 R17, RZ, RZ, 0x8 ;  /* 0x00000008ff117424 */ /* 0x000fe200078e00ff */
[----:B------:R-:W-:Y:S01]  /*0130*/  UMOV UR8, 0xfffff800 ;  /* 0xfffff80000087882 */ /* 0x000fe20000000000 */
[----:B------:R-:W-:Y:S01]  /*0140*/  IMAD.MOV.U32 R41, RZ, RZ, -0x800000 ;  /* 0xff800000ff297424 */ /* 0x000fe200078e00ff */
[----:B0-----:R-:W-:Y:S01]  /*0150*/  SHF.R.U32.HI R3, RZ, 0x4, R22 ;  /* 0x00000004ff037819 */ /* 0x001fe20000011616 */
[----:B------:R-:W-:Y:S01]  /*0160*/  IMAD.U32 R9, RZ, RZ, UR4 ;  /* 0x00000004ff097e24 */ /* 0x000fe2000f8e00ff */
[----:B------:R-:W-:Y:S01]  /*0170*/  UISETP.GE.AND UP1, UPT, UR5, 0x200, UPT ;  /* 0x000002000500788c */ /* 0x000fe2000bf26270 */
[----:B------:R-:W-:Y:S01]  /*0180*/  IMAD.U32 R21, RZ, RZ, UR4 ;  /* 0x00000004ff157e24 */ /* 0x000fe2000f8e00ff */
[----:B------:R-:W-:Y:S01]  /*0190*/  LOP3.LUT R3, R3, 0x10, RZ, 0xc0, !PT ;  /* 0x0000001003037812 */ /* 0x000fe200078ec0ff */
[----:B------:R-:W-:Y:S01]  /*01a0*/  IMAD R9, R0, 0x3000, R9 ;  /* 0x0000300000097824 */ /* 0x000fe200078e0209 */
[----:B------:R-:W-:Y:S01]  /*01b0*/  UMOV UR4, 0xffffffff ;  /* 0xffffffff00047882 */ /* 0x000fe20000000000 */
[----:B-1----:R-:W-:-:S02]  /*01c0*/  IMAD.SHL.U32 R4, R22, 0x20, RZ ;  /* 0x0000002016047824 */ /* 0x002fc400078e00ff */
[----:B------:R-:W-:-:S03]  /*01d0*/  IMAD.WIDE.U32 R18, R16, R17, c[0x0][0x180] ;  /* 0x0000600010127625 */ /* 0x000fc600078e0011 */
[----:B------:R-:W-:Y:S01]  /*01e0*/  LOP3.LUT R4, R4, 0x3fe0, RZ, 0xc0, !PT ;  /* 0x00003fe004047812 */ /* 0x000fe200078ec0ff */
[----:B------:R-:W-:-:S04]  /*01f0*/  IMAD.WIDE.U32 R16, R16, R17, c[0x0][0x178] ;  /* 0x00005e0010107625 */ /* 0x000fc800078e0011 */
[----:B------:R-:W-:Y:S02]  /*0200*/  IMAD.IADD R20, R3, 0x1, R4 ;  /* 0x0000000103147824 */ /* 0x000fe400078e0204 */
[----:B------:R-:W-:Y:S02]  /*0210*/  IMAD.MOV.U32 R39, RZ, RZ, 0x7f800000 ;  /* 0x7f800000ff277424 */ /* 0x000fe400078e00ff */
[----:B------:R-:W-:Y:S02]  /*0220*/  IMAD.MOV.U32 R40, RZ, RZ, -0x800000 ;  /* 0xff800000ff287424 */ /* 0x000fe400078e00ff */
[----:B------:R-:W-:Y:S02]  /*0230*/  IMAD.MOV.U32 R42, RZ, RZ, 0x7f800000 ;  /* 0x7f800000ff2a7424 */ /* 0x000fe400078e00ff */
[----:B------:R-:W-:Y:S02]  /*0240*/  IMAD.MOV.U32 R38, RZ, RZ, -0x800000 ;  /* 0xff800000ff267424 */ /* 0x000fe400078e00ff */
[----:B------:R-:W-:-:S02]  /*0250*/  IMAD.MOV.U32 R37, RZ, RZ, -0x800000 ;  /* 0xff800000ff257424 */ /* 0x000fc400078e00ff */
[----:B------:R-:W-:Y:S02]  /*0260*/  IMAD.MOV.U32 R36, RZ, RZ, 0x7f800000 ;  /* 0x7f800000ff247424 */ /* 0x000fe400078e00ff */
[----:B------:R-:W-:Y:S02]  /*0270*/  IMAD.MOV.U32 R35, RZ, RZ, 0x7f800000 ;  /* 0x7f800000ff237424 */ /* 0x000fe400078e00ff */
[----:B------:R-:W-:Y:S02]  /*0280*/  IMAD.MOV.U32 R34, RZ, RZ, 0x7f800000 ;  /* 0x7f800000ff227424 */ /* 0x000fe400078e00ff */
[----:B------:R-:W-:Y:S02]  /*0290*/  IMAD.MOV.U32 R33, RZ, RZ, 0x7f800000 ;  /* 0x7f800000ff217424 */ /* 0x000fe400078e00ff */
[----:B------:R-:W-:Y:S02]  /*02a0*/  IMAD.MOV.U32 R32, RZ, RZ, 0x7f800000 ;  /* 0x7f800000ff207424 */ /* 0x000fe400078e00ff */
[----:B------:R-:W-:-:S02]  /*02b0*/  IMAD.MOV.U32 R31, RZ, RZ, 0x7f800000 ;  /* 0x7f800000ff1f7424 */ /* 0x000fc400078e00ff */
[----:B------:R-:W-:Y:S02]  /*02c0*/  IMAD.MOV.U32 R30, RZ, RZ, -0x800000 ;  /* 0xff800000ff1e7424 */ /* 0x000fe400078e00ff */
[----:B------:R-:W-:Y:S02]  /*02d0*/  IMAD.MOV.U32 R29, RZ, RZ, -0x800000 ;  /* 0xff800000ff1d7424 */ /* 0x000fe400078e00ff */
[----:B------:R-:W-:Y:S02]  /*02e0*/  IMAD.MOV.U32 R28, RZ, RZ, -0x800000 ;  /* 0xff800000ff1c7424 */ /* 0x000fe400078e00ff */
[----:B--2---:R-:W-:Y:S02]  /*02f0*/  IMAD.U32 R8, R6, 0x10000, RZ ;  /* 0x0001000006087824 */ /* 0x004fe400078e00ff */
[----:B---3--:R-:W-:-:S03]  /*0300*/  IMAD.U32 R0, R7, 0x10000, RZ ;  /* 0x0001000007007824 */ /* 0x008fc600078e00ff */
[----:B------:R-:W-:-:S04]  /*0310*/  FSETP.GE.AND P0, PT, R8, RZ, PT ;  /* 0x000000ff0800720b */ /* 0x000fc80003f06000 */
[----:B------:R-:W-:Y:S02]  /*0320*/  SEL R6, R6, RZ, !P0 ;  /* 0x000000ff06067207 */ /* 0x000fe40004000000 */
[----:B------:R-:W-:Y:S01]  /*0330*/  FSETP.GTU.AND P0, PT, R0, RZ, PT ;  /* 0x000000ff0000720b */ /* 0x000fe20003f0c000 */
[----:B------:R-:W-:Y:S02]  /*0340*/  IMAD.SHL.U32 R0, R22, 0x8, RZ ;  /* 0x0000000816007824 */ /* 0x000fe400078e00ff */
[----:B------:R-:W-:Y:S01]  /*0350*/  IMAD.U32 R6, R6, 0x10000, RZ ;  /* 0x0001000006067824 */ /* 0x000fe200078e00ff */
[----:B------:R-:W-:Y:S01]  /*0360*/  SEL R7, R7, RZ, P0 ;  /* 0x000000ff07077207 */ /* 0x000fe20000000000 */
[----:B------:R-:W-:Y:S01]  /*0370*/  IMAD.SHL.U32 R22, R22, 0x4, RZ ;  /* 0x0000000416167824 */ /* 0x000fe200078e00ff */
[----:B------:R-:W-:Y:S01]  /*0380*/  LOP3.LUT R0, R0, 0x7f8, RZ, 0xc0, !PT ;  /* 0x000007f800007812 */ /* 0x000fe200078ec0ff */
[----:B------:R-:W-:Y:S02]  /*0390*/  FADD R2, RZ, -R6 ;  /* 0x80000006ff027221 */ /* 0x000fe40000000000 */
[----:B------:R-:W-:Y:S01]  /*03a0*/  IMAD.U32 R7, R7, 0x10000, RZ ;  /* 0x0001000007077824 */ /* 0x000fe200078e00ff */
[----:B------:R-:W-:Y:S01]  /*03b0*/  LOP3.LUT R21, R21, 0x7fc, R22, 0xf8, !PT ;  /* 0x000007fc15157812 */ /* 0x000fe200078ef816 */
[----:B------:R-:W-:Y:S01]  /*03c0*/  IMAD.IADD R3, R0, 0x1, R9 ;  /* 0x0000000100037824 */ /* 0x000fe200078e0209 */
[C---:B------:R-:W-:Y:S01]  /*03d0*/  FSETP.NAN.AND P2, PT, R2.reuse, R2, PT ;  /* 0x000000020200720b */ /* 0x040fe20003f48000 */
[----:B------:R-:W-:Y:S01]  /*03e0*/  IMAD.MOV.U32 R0, RZ, RZ, -0x800000 ;  /* 0xff800000ff007424 */ /* 0x000fe200078e00ff */
[----:B------:R-:W-:-:S02]  /*03f0*/  FSETP.GT.AND P0, PT, R2, R7, PT ;  /* 0x000000070200720b */ /* 0x000fc40003f04000 */
[----:B------:R-:W-:-:S09]  /*0400*/  LOP3.LUT R22, R22, 0x7fc, RZ, 0xc0, !PT ;  /* 0x000007fc16167812 */ /* 0x000fd200078ec0ff */
[----:B------:R-:W-:-:S05]  /*0410*/  @!P2 FSEL R2, R2, R7, P0 ;  /* 0x000000070202a208 */ /* 0x000fca0000000000 */
[----:B------:R-:W-:-:S05]  /*0420*/  FMUL R2, R2, 0.0078740157186985015869 ;  /* 0x3c01020402027820 */ /* 0x000fca0000400000 */
[C---:B------:R-:W-:Y:S02]  /*0430*/  FSETP.GT.AND P0, PT, R2.reuse, 9.9999997473787516356e-06, PT ;  /* 0x3727c5ac0200780b */ /* 0x040fe40003f04000 */
[----:B------:R-:W-:-:S11]  /*0440*/  FSETP.NAN.AND P2, PT, R2, R2, PT ;  /* 0x000000020200720b */ /* 0x000fd60003f48000 */
[----:B------:R-:W-:Y:S02]  /*0450*/  @!P0 FSEL R2, R2, 9.9999997473787516356e-06, P2 ;  /* 0x3727c5ac02028808 */ /* 0x000fe40001000000 */
.L_x_25:
[----:B------:R-:W-:Y:S01]  /*0460*/  IADD3 R14, R3, UR8, RZ ;  /* 0x00000008030e7c10 */ /* 0x000fe2000fffe0ff */
[----:B------:R-:W-:Y:S01]  /*0470*/  IMAD.MOV.U32 R23, RZ, RZ, 0x4 ;  /* 0x00000004ff177424 */ /* 0x000fe200078e00ff */
[----:B------:R-:W-:Y:S01]  /*0480*/  CS2R R4, SRZ ;  /* 0x0000000000047805 */ /* 0x000fe2000001ff00 */
[----:B------:R-:W-:Y:S01]  /*0490*/  CS2R R6, SRZ ;  /* 0x0000000000067805 */ /* 0x000fe2000001ff00 */
[C---:B------:R-:W-:Y:S01]  /*04a0*/  IADD3 R12, R14.reuse, 0x800, RZ ;  /* 0x000008000e0c7810 */ /* 0x040fe20007ffe0ff */
[----:B------:R-:W-:Y:S01]  /*04b0*/  CS2R R8, SRZ ;  /* 0x0000000000087805 */ /* 0x000fe2000001ff00 */
[----:B------:R-:W-:Y:S01]  /*04c0*/  IADD3 R14, R14, 0x804, RZ ;  /* 0x000008040e0e7810 */ /* 0x000fe20007ffe0ff */
[----:B------:R-:W-:Y:S01]  /*04d0*/  CS2R R10, SRZ ;  /* 0x00000000000a7805 */ /* 0x000fe2000001ff00 */
[----:B------:R-:W2:Y:S01]  /*04e0*/  LDG.E.EL.64 R24, [R16.64] ;  /* 0x0000000610187981 */ /* 0x000ea2000c2e1b00 */
[----:B------:R-:W-:-:S03]  /*04f0*/  IMAD.WIDE R12, R12, R23, c[0x0][0x160] ;  /* 0x000058000c0c7625 */ /* 0x000fc600078e0217 */
[----:B------:R-:W3:Y:S01]  /*0500*/  LDG.E.EL.64 R26, [R18.64] ;  /* 0x00000006121a7981 */ /* 0x000ee2000c2e1b00 */
[----:B------:R-:W-:-:S03]  /*0510*/  IMAD.WIDE R14, R14, R23, c[0x0][0x160] ;  /* 0x000058000e0e7625 */ /* 0x000fc600078e0217 */
[----:B------:R-:W4:Y:S04]  /*0520*/  @!P1 LDG.E.EF.128 R8, [R12.64] ;  /* 0x000000060c089981 */ /* 0x000f28000c0e1d00 */
[----:B------:R-:W5:Y:S01]  /*0530*/  @!P1 LDG.E.EF.128 R4, [R14.64] ;  /* 0x000000060e049981 */ /* 0x000f62000c0e1d00 */
[----:B------:R-:W-:Y:S03]  /*0540*/  BSSY B0, `(.L_x_0) ;  /* 0x0000034000007945 */ /* 0x000fe60003800000 */
[----:B------:R-:W-:Y:S01]  /*0550*/  BAR.SYNC.DEFER_BLOCKING 0x0 ;  /* 0x0000000000007b1d */ /* 0x000fe20000010000 */
[----:B----4-:R-:W-:Y:S02]  /*0560*/  I2FP.F32.S32 R43, R8 ;  /* 0x00000008002b7245 */ /* 0x010fe40000201400 */
[----:B------:R-:W-:-:S02]  /*0570*/  I2FP.F32.S32 R9, R9 ;  /* 0x0000000900097245 */ /* 0x000fc40000201400 */
[----:B-----5:R-:W-:Y:S02]  /*0580*/  I2FP.F32.S32 R15, R6 ;  /* 0x00000006000f7245 */ /* 0x020fe40000201400 */
[----:B------:R-:W-:Y:S02]  /*0590*/  I2FP.F32.S32 R45, R10 ;  /* 0x0000000a002d7245 */ /* 0x000fe40000201400 */
[----:B------:R-:W-:Y:S02]  /*05a0*/  I2FP.F32.S32 R11, R11 ;  /* 0x0000000b000b7245 */ /* 0x000fe40000201400 */
[----:B------:R-:W-:Y:S02]  /*05b0*/  I2FP.F32.S32 R47, R4 ;  /* 0x00000004002f7245 */ /* 0x000fe40000201400 */
[----:B------:R-:W-:Y:S02]  /*05c0*/  I2FP.F32.S32 R5, R5 ;  /* 0x0000000500057245 */ /* 0x000fe40000201400 */
[----:B------:R-:W-:Y:S01]  /*05d0*/  I2FP.F32.S32 R7, R7 ;  /* 0x0000000700077245 */ /* 0x000fe20000201400 */
[C---:B------:R-:W-:Y:S01]  /*05e0*/  FMUL R14, R2.reuse, R15 ;  /* 0x0000000f020e7220 */ /* 0x040fe20000400000 */
[C---:B------:R-:W-:Y:S01]  /*05f0*/  FMUL R8, R2.reuse, R43 ;  /* 0x0000002b02087220 */ /* 0x040fe20000400000 */
[C---:B------:R-:W-:Y:S01]  /*0600*/  FMUL R9, R2.reuse, R9 ;  /* 0x0000000902097220 */ /* 0x040fe20000400000 */
[C---:B------:R-:W-:Y:S01]  /*0610*/  FMUL R10, R2.reuse, R45 ;  /* 0x0000002d020a7220 */ /* 0x040fe20000400000 */
[C---:B------:R-:W-:Y:S01]  /*0620*/  FMUL R11, R2.reuse, R11 ;  /* 0x0000000b020b7220 */ /* 0x040fe20000400000 */
[C---:B------:R-:W-:Y:S01]  /*0630*/  FMUL R12, R2.reuse, R47 ;  /* 0x0000002f020c7220 */ /* 0x040fe20000400000 */
[C---:B------:R-:W-:Y:S01]  /*0640*/  FMUL R13, R2.reuse, R5 ;  /* 0x00000005020d7220 */ /* 0x040fe20000400000 */
[----:B------:R-:W-:-:S02]  /*0650*/  FMUL R15, R2, R7 ;  /* 0x00000007020f7220 */ /* 0x000fc40000400000 */
[----:B------:R-:W-:Y:S04]  /*0660*/  STS.128 [R20], R8 ;  /* 0x0000000814007388 */ /* 0x000fe80000000c00 */
[----:B------:R-:W-:Y:S04]  /*0670*/  STS.128 [R20+0x10], R12 ;  /* 0x0000100c14007388 */ /* 0x000fe80000000c00 */
[----:B------:R-:W-:Y:S06]  /*0680*/  BAR.SYNC.DEFER_BLOCKING 0x0 ;  /* 0x0000000000007b1d */ /* 0x000fec0000010000 */
[----:B------:R-:W0:Y:S01]  /*0690*/  LDS.128 R4, [R22.X4] ;  /* 0x0000000016047984 */ /* 0x000e220000004c00 */
[----:B--2---:R-:W-:-:S02]  /*06a0*/  IMAD.U32 R44, R24, 0x10000, RZ ;  /* 0x00010000182c7824 */ /* 0x004fc400078e00ff */
[----:B---3--:R-:W-:-:S04]  /*06b0*/  IMAD.U32 R43, R26, 0x10000, RZ ;  /* 0x000100001a2b7824 */ /* 0x008fc800078e00ff */
[----:B0-----:R-:W-:-:S04]  /*06c0*/  FFMA R4, R44, R4, R43 ;  /* 0x000000042c047223 */ /* 0x001fc8000000002b */
[----:B------:R-:W-:-:S04]  /*06d0*/  FMUL R45, R4, R4 ;  /* 0x00000004042d7220 */ /* 0x000fc80000400000 */
[----:B------:R-:W-:-:S04]  /*06e0*/  FMUL R45, R4, R45 ;  /* 0x0000002d042d7220 */ /* 0x000fc80000400000 */
[----:B------:R-:W-:-:S04]  /*06f0*/  FFMA R45, R45, 0.044714998453855514526, R4 ;  /* 0x3d3727132d2d7823 */ /* 0x000fc80000000004 */
[----:B------:R-:W-:-:S04]  /*0700*/  FMUL R13, R45, 0.79788458347320556641 ;  /* 0x3f4c422a2d0d7820 */ /* 0x000fc80000400000 */
[----:B------:R-:W-:-:S05]  /*0710*/  FADD.FTZ R10, |R13|, -RZ ;  /* 0x800000ff0d0a7221 */ /* 0x000fca0000010200 */
[----:B------:R-:W-:Y:S01]  /*0720*/  FSETP.GE.AND P0, PT, R10, 0.60000002384185791016, PT ;  /* 0x3f19999a0a00780b */ /* 0x000fe20003f06000 */
[----:B------:R-:W-:Y:S01]  /*0730*/  IMAD.MOV.U32 R12, RZ, RZ, R0 ;  /* 0x000000ffff0c7224 */ /* 0x000fe200078e0000 */
[----:B------:R-:W-:Y:S02]  /*0740*/  PRMT R24, R24, 0x7632, R24 ;  /* 0x0000763218187816 */ /* 0x000fe40000000018 */
[----:B------:R-:W-:-:S09]  /*0750*/  PRMT R26, R26, 0x7632, R26 ;  /* 0x000076321a1a7816 */ /* 0x000fd2000000001a */
[----:B------:R-:W-:Y:S05]  /*0760*/  @!P0 BRA `(.L_x_1) ;  /* 0x000000a000008947 */ /* 0x000fea0003800000 */
[C---:B------:R-:W-:Y:S01]  /*0770*/  FMUL R0, R10.reuse, 2.8853900432586669922 ;  /* 0x4038aa3b0a007820 */ /* 0x040fe20000400000 */
[----:B------:R-:W-:Y:S01]  /*0780*/  IMAD.MOV.U32 R9, RZ, RZ, 0x3f800000 ;  /* 0x3f800000ff097424 */ /* 0x000fe200078e00ff */
[----:B------:R-:W-:-:S04]  /*0790*/  FSETP.GE.AND P0, PT, R10, 9.010913848876953125, PT ;  /* 0x41102cb40a00780b */ /* 0x000fc80003f06000 */
[----:B------:R-:W0:Y:S02]  /*07a0*/  MUFU.EX2 R0, R0 ;  /* 0x0000000000007308 */ /* 0x000e240000000800 */
[----:B0-----:R-:W-:-:S06]  /*07b0*/  FADD R8, R0, 1 ;  /* 0x3f80000000087421 */ /* 0x001fcc0000000000 */
[----:B------:R-:W0:Y:S02]  /*07c0*/  MUFU.RCP R8, R8 ;  /* 0x0000000800087308 */ /* 0x000e240000001000 */
[----:B0-----:R-:W-:-:S05]  /*07d0*/  FFMA.FTZ R9, R8, -2, R9 ;  /* 0xc000000008097823 */ /* 0x001fca0000010009 */
[----:B------:R-:W-:-:S04]  /*07e0*/  FSEL R10, R9, 1, !P0 ;  /* 0x3f800000090a7808 */ /* 0x000fc80004000000 */
[----:B------:R-:W-:Y:S01]  /*07f0*/  LOP3.LUT R13, R10, 0x80000000, R13, 0xf8, !PT ;  /* 0x800000000a0d7812 */ /* 0x000fe200078ef80d */
[----:B------:R-:W-:Y:S05]  /*0800*/  BRA `(.L_x_2) ;  /* 0x0000007000007947 */ /* 0x000fea0003800000 */
.L_x_1:
[----:B------:R-:W-:Y:S01]  /*0810*/  IMAD.MOV.U32 R0, RZ, RZ, 0x3c80f082 ;  /* 0x3c80f082ff007424 */ /* 0x000fe200078e00ff */
[----:B------:R-:W-:-:S04]  /*0820*/  FMUL R9, R13, R13 ;  /* 0x0000000d0d097220 */ /* 0x000fc80000400000 */
[----:B------:R-:W-:-:S04]  /*0830*/  FFMA.FTZ R0, R9, R0, -0.052303962409496307373 ;  /* 0xbd563cae09007423 */ /* 0x000fc80000010000 */
[----:B------:R-:W-:-:S04]  /*0840*/  FFMA.FTZ R0, R9, R0, 0.1331529766321182251 ;  /* 0x3e08594109007423 */ /* 0x000fc80000010000 */
[----:B------:R-:W-:-:S04]  /*0850*/  FFMA.FTZ R0, R9, R0, -0.33332768082618713379 ;  /* 0xbeaaa9ed09007423 */ /* 0x000fc80000010000 */
[----:B------:R-:W-:-:S04]  /*0860*/  FFMA.FTZ R0, R9, R0, RZ ;  /* 0x0000000009007223 */ /* 0x000fc800000100ff */
[----:B------:R-:W-:Y:S02]  /*0870*/  FFMA.FTZ R13, R13, R0, R13 ;  /* 0x000000000d0d7223 */ /* 0x000fe4000001000d */
.L_x_2:
[----:B------:R-:W-:Y:S05]  /*0880*/  BSYNC B0 ;  /* 0x0000000000007941 */ /* 0x000fea0003800000 */
.L_x_0:
[----:B------:R-:W0:Y:S01]  /*0890*/  LDS.128 R8, [R22.X4+0x2010] ;  /* 0x0020100016087984 */ /* 0x000e220000004c00 */
[----:B------:R-:W-:Y:S01]  /*08a0*/  IMAD.U32 R0, R24, 0x10000, RZ ;  /* 0x0001000018007824 */ /* 0x000fe200078e00ff */
[----:B------:R-:W-:Y:S01]  /*08b0*/  PRMT R24, R25, 0x7632, R24 ;  /* 0x0000763219187816 */ /* 0x000fe20000000018 */
[----:B------:R-:W-:Y:S01]  /*08c0*/  IMAD.U32 R15, R26, 0x10000, RZ ;  /* 0x000100001a0f7824 */ /* 0x000fe200078e00ff */
[----:B------:R-:W-:Y:S01]  /*08d0*/  PRMT R26, R27, 0x7632, R26 ;  /* 0x000076321b1a7816 */ /* 0x000fe2000000001a */
[----:B------:R-:W-:Y:S01]  /*08e0*/  IMAD.U32 R25, R25, 0x10000, RZ ;  /* 0x0001000019197824 */ /* 0x000fe200078e00ff */
[----:B------:R-:W-:Y:S01]  /*08f0*/  BSSY B0, `(.L_x_3) ;  /* 0x0000027000007945 */ /* 0x000fe20003800000 */
[----:B------:R-:W-:Y:S01]  /*0900*/  FFMA R5, R5, R0, R15 ;  /* 0x0000000005057223 */ /* 0x000fe2000000000f */
[----:B------:R-:W-:Y:S02]  /*0910*/  IMAD.U32 R27, R27, 0x10000, RZ ;  /* 0x000100001b1b7824 */ /* 0x000fe400078e00ff */
[----:B------:R-:W-:Y:S01]  /*0920*/  IMAD.U32 R24, R24, 0x10000, RZ ;  /* 0x0001000018187824 */ /* 0x000fe200078e00ff */
[----:B------:R-:W-:Y:S01]  /*0930*/  FMUL R14, R5, R5 ;  /* 0x00000005050e7220 */ /* 0x000fe20000400000 */
[----:B------:R-:W-:Y:S01]  /*0940*/  IMAD.U32 R26, R26, 0x10000, RZ ;  /* 0x000100001a1a7824 */ /* 0x000fe200078e00ff */
[----:B------:R-:W-:-:S02]  /*0950*/  FFMA R6, R6, R25, R27 ;  /* 0x0000001906067223 */ /* 0x000fc4000000001b */
[----:B------:R-:W-:Y:S01]  /*0960*/  FMUL R14, R5, R14 ;  /* 0x0000000e050e7220 */ /* 0x000fe20000400000 */
[----:B------:R-:W-:Y:S01]  /*0970*/  FFMA R7, R7, R24, R26 ;  /* 0x0000001807077223 */ /* 0x000fe2000000001a */
[----:B------:R-:W-:Y:S02]  /*0980*/  FMUL R45, R6, R6 ;  /* 0x00000006062d7220 */ /* 0x000fe40000400000 */
[----:B------:R-:W-:Y:S02]  /*0990*/  FFMA R14, R14, 0.044714998453855514526, R5 ;  /* 0x3d3727130e0e7823 */ /* 0x000fe40000000005 */
[----:B------:R-:W-:Y:S02]  /*09a0*/  FMUL R45, R6, R45 ;  /* 0x0000002d062d7220 */ /* 0x000fe40000400000 */
[----:B------:R-:W-:Y:S02]  /*09b0*/  FMUL R14, R14, 0.79788458347320556641 ;  /* 0x3f4c422a0e0e7820 */ /* 0x000fe40000400000 */
[----:B------:R-:W-:-:S02]  /*09c0*/  FFMA R46, R45, 0.044714998453855514526, R6 ;  /* 0x3d3727132d2e7823 */ /* 0x000fc40000000006 */
[----:B------:R-:W-:-:S05]  /*09d0*/  FADD.FTZ R47, |R14|, -RZ ;  /* 0x800000ff0e2f7221 */ /* 0x000fca0000010200 */
[----:B------:R-:W-:Y:S01]  /*09e0*/  FSETP.GE.AND P0, PT, R47, 0.60000002384185791016, PT ;  /* 0x3f19999a2f00780b */ /* 0x000fe20003f06000 */
[----:B0-----:R-:W-:Y:S01]  /*09f0*/  FFMA R8, R44, R8, R43 ;  /* 0x000000082c087223 */ /* 0x001fe2000000002b */
[C---:B------:R-:W-:Y:S01]  /*0a00*/  FMUL R44, R7.reuse, R7 ;  /* 0x00000007072c7220 */ /* 0x040fe20000400000 */
[----:B------:R-:W-:Y:S02]  /*0a10*/  FFMA R9, R0, R9, R15 ;  /* 0x0000000900097223 */ /* 0x000fe4000000000f */
[----:B------:R-:W-:Y:S01]  /*0a20*/  FMUL R15, R8, R8 ;  /* 0x00000008080f7220 */ /* 0x000fe20000400000 */
[----:B------:R-:W-:-:S07]  /*0a30*/  FMUL R44, R7, R44 ;  /* 0x0000002c072c7220 */ /* 0x000fce0000400000 */
        /* <DEDUP_REMOVED lines=11> */
.L_x_4:
[----:B------:R-:W-:Y:S01]  /*0af0*/  IMAD.MOV.U32 R0, RZ, RZ, 0x3c80f082 ;  /* 0x3c80f082ff007424 */ /* 0x000fe200078e00ff */
[----:B------:R-:W-:-:S04]  /*0b00*/  FMUL R43, R14, R14 ;  /* 0x0000000e0e2b7220 */ /* 0x000fc80000400000 */
[----:B------:R-:W-:-:S04]  /*0b10*/  FFMA.FTZ R0, R43, R0, -0.052303962409496307373 ;  /* 0xbd563cae2b007423 */ /* 0x000fc80000010000 */
[----:B------:R-:W-:-:S04]  /*0b20*/  FFMA.FTZ R0, R43, R0, 0.1331529766321182251 ;  /* 0x3e0859412b007423 */ /* 0x000fc80000010000 */
[----:B------:R-:W-:-:S04]  /*0b30*/  FFMA.FTZ R0, R43, R0, -0.33332768082618713379 ;  /* 0xbeaaa9ed2b007423 */ /* 0x000fc80000010000 */
[----:B------:R-:W-:-:S04]  /*0b40*/  FFMA.FTZ R43, R43, R0, RZ ;  /* 0x000000002b2b7223 */ /* 0x000fc800000100ff */
[----:B------:R-:W-:Y:S02]  /*0b50*/  FFMA.FTZ R14, R14, R43, R14 ;  /* 0x0000002b0e0e7223 */ /* 0x000fe4000001000e */
.L_x_5:
[----:B------:R-:W-:Y:S05]  /*0b60*/  BSYNC B0 ;  /* 0x0000000000007941 */ /* 0x000fea0003800000 */
.L_x_3:
[----:B------:R-:W-:Y:S01]  /*0b70*/  FMUL R46, R46, 0.79788458347320556641 ;  /* 0x3f4c422a2e2e7820 */ /* 0x000fe20000400000 */
[----:B------:R-:W-:Y:S01]  /*0b80*/  BSSY B0, `(.L_x_6) ;  /* 0x0000019000007945 */ /* 0x000fe20003800000 */
[----:B------:R-:W-:Y:S01]  /*0b90*/  FFMA R10, R10, R25, R27 ;  /* 0x000000190a0a7223 */ /* 0x000fe2000000001b */
[----:B------:R-:W-:Y:S01]  /*0ba0*/  FFMA R43, R44, 0.044714998453855514526, R7 ;  /* 0x3d3727132c2b7823 */ /* 0x000fe20000000007 */
[----:B------:R-:W-:Y:S01]  /*0bb0*/  FADD.FTZ R45, |R46|, -RZ ;  /* 0x800000ff2e2d7221 */ /* 0x000fe20000010200 */
[----:B------:R-:W-:Y:S01]  /*0bc0*/  FMUL R25, R8, R15 ;  /* 0x0000000f08197220 */ /* 0x000fe20000400000 */
[----:B------:R-:W-:-:S03]  /*0bd0*/  FMUL R44, R9, R9 ;  /* 0x00000009092c7220 */ /* 0x000fc60000400000 */
[----:B------:R-:W-:-:S13]  /*0be0*/  FSETP.GE.AND P0, PT, R45, 0.60000002384185791016, PT ;  /* 0x3f19999a2d00780b */ /* 0x000fda0003f06000 */
        /* <DEDUP_REMOVED lines=11> */
.L_x_7:
[----:B------:R-:W-:Y:S01]  /*0ca0*/  IMAD.MOV.U32 R0, RZ, RZ, 0x3c80f082 ;  /* 0x3c80f082ff007424 */ /* 0x000fe200078e00ff */
[----:B------:R-:W-:-:S04]  /*0cb0*/  FMUL R15, R46, R46 ;  /* 0x0000002e2e0f7220 */ /* 0x000fc80000400000 */
[----:B------:R-:W-:-:S04]  /*0cc0*/  FFMA.FTZ R0, R15, R0, -0.052303962409496307373 ;  /* 0xbd563cae0f007423 */ /* 0x000fc80000010000 */
[----:B------:R-:W-:-:S04]  /*0cd0*/  FFMA.FTZ R0, R15, R0, 0.1331529766321182251 ;  /* 0x3e0859410f007423 */ /* 0x000fc80000010000 */
[----:B------:R-:W-:-:S04]  /*0ce0*/  FFMA.FTZ R0, R15, R0, -0.33332768082618713379 ;  /* 0xbeaaa9ed0f007423 */ /* 0x000fc80000010000 */
[----:B------:R-:W-:-:S04]  /*0cf0*/  FFMA.FTZ R0, R15, R0, RZ ;  /* 0x000000000f007223 */ /* 0x000fc800000100ff */
[----:B------:R-:W-:Y:S02]  /*0d00*/  FFMA.FTZ R15, R46, R0, R46 ;  /* 0x000000002e0f7223 */ /* 0x000fe4000001002e */
.L_x_8:
[----:B------:R-:W-:Y:S05]  /*0d10*/  BSYNC B0 ;  /* 0x0000000000007941 */ /* 0x000fea0003800000 */
.L_x_6:
[----:B------:R-:W-:Y:S01]  /*0d20*/  FMUL R43, R43, 0.79788458347320556641 ;  /* 0x3f4c422a2b2b7820 */ /* 0x000fe20000400000 */
[----:B------:R-:W-:Y:S01]  /*0d30*/  BSSY B0, `(.L_x_9) ;  /* 0x0000019000007945 */ /* 0x000fe20003800000 */
[----:B------:R-:W-:Y:S01]  /*0d40*/  FFMA R11, R11, R24, R26 ;  /* 0x000000180b0b7223 */ /* 0x000fe2000000001a */
[----:B------:R-:W-:Y:S01]  /*0d50*/  FMUL R44, R9, R44 ;  /* 0x0000002c092c7220 */ /* 0x000fe20000400000 */
[----:B------:R-:W-:Y:S01]  /*0d60*/  FADD.FTZ R45, |R43|, -RZ ;  /* 0x800000ff2b2d7221 */ /* 0x000fe20000010200 */
[----:B------:R-:W-:Y:S01]  /*0d70*/  FFMA R26, R25, 0.044714998453855514526, R8 ;  /* 0x3d372713191a7823 */ /* 0x000fe20000000008 */
        /* <DEDUP_REMOVED lines=13> */
.L_x_10:
[----:B------:R-:W-:Y:S01]  /*0e50*/  IMAD.MOV.U32 R0, RZ, RZ, 0x3c80f082 ;  /* 0x3c80f082ff007424 */ /* 0x000fe200078e00ff */
[----:B------:R-:W-:-:S04]  /*0e60*/  FMUL R25, R43, R43 ;  /* 0x0000002b2b197220 */ /* 0x000fc80000400000 */
[----:B------:R-:W-:-:S04]  /*0e70*/  FFMA.FTZ R0, R25, R0, -0.052303962409496307373 ;  /* 0xbd563cae19007423 */ /* 0x000fc80000010000 */
[----:B------:R-:W-:-:S04]  /*0e80*/  FFMA.FTZ R0, R25, R0, 0.1331529766321182251 ;  /* 0x3e08594119007423 */ /* 0x000fc80000010000 */
[----:B------:R-:W-:-:S04]  /*0e90*/  FFMA.FTZ R0, R25, R0, -0.33332768082618713379 ;  /* 0xbeaaa9ed19007423 */ /* 0x000fc80000010000 */
[----:B------:R-:W-:-:S04]  /*0ea0*/  FFMA.FTZ R0, R25, R0, RZ ;  /* 0x0000000019007223 */ /* 0x000fc800000100ff */
[----:B------:R-:W-:Y:S02]  /*0eb0*/  FFMA.FTZ R49, R43, R0, R43 ;  /* 0x000000002b317223 */ /* 0x000fe4000001002b */
.L_x_11:
[----:B------:R-:W-:Y:S05]  /*0ec0*/  BSYNC B0 ;  /* 0x0000000000007941 */ /* 0x000fea0003800000 */
.L_x_9:
[----:B------:R-:W-:Y:S01]  /*0ed0*/  FMUL R43, R26, 0.79788458347320556641 ;  /* 0x3f4c422a1a2b7820 */ /* 0x000fe20000400000 */
[----:B------:R-:W-:Y:S01]  /*0ee0*/  BSSY B0, `(.L_x_12) ;  /* 0x0000018000007945 */ /* 0x000fe20003800000 */
[----:B------:R-:W-:Y:S01]  /*0ef0*/  FMUL R27, R10, R27 ;  /* 0x0000001b0a1b7220 */ /* 0x000fe20000400000 */
[----:B------:R-:W-:Y:S01]  /*0f00*/  FFMA R44, R44, 0.044714998453855514526, R9 ;  /* 0x3d3727132c2c7823 */ /* 0x000fe20000000009 */
[----:B------:R-:W-:Y:S01]  /*0f10*/  FADD.FTZ R45, |R43|, -RZ ;  /* 0x800000ff2b2d7221 */ /* 0x000fe20000010200 */
[----:B------:R-:W-:-:S04]  /*0f20*/  FMUL R26, R11, R11 ;  /* 0x0000000b0b1a7220 */ /* 0x000fc80000400000 */
        /* <DEDUP_REMOVED lines=12> */
.L_x_13:
[----:B------:R-:W-:Y:S01]  /*0ff0*/  IMAD.MOV.U32 R0, RZ, RZ, 0x3c80f082 ;  /* 0x3c80f082ff007424 */ /* 0x000fe200078e00ff */
[----:B------:R-:W-:-:S04]  /*1000*/  FMUL R25, R43, R43 ;  /* 0x0000002b2b197220 */ /* 0x000fc80000400000 */
[----:B------:R-:W-:-:S04]  /*1010*/  FFMA.FTZ R0, R25, R0, -0.052303962409496307373 ;  /* 0xbd563cae19007423 */ /* 0x000fc80000010000 */
[----:B------:R-:W-:-:S04]  /*1020*/  FFMA.FTZ R0, R25, R0, 0.1331529766321182251 ;  /* 0x3e08594119007423 */ /* 0x000fc80000010000 */
[----:B------:R-:W-:-:S04]  /*1030*/  FFMA.FTZ R0, R25, R0, -0.33332768082618713379 ;  /* 0xbeaaa9ed19007423 */ /* 0x000fc80000010000 */
[----:B------:R-:W-:-:S04]  /*1040*/  FFMA.FTZ R0, R25, R0, RZ ;  /* 0x0000000019007223 */ /* 0x000fc800000100ff */
[----:B------:R-:W-:Y:S02]  /*1050*/  FFMA.FTZ R25, R43, R0, R43 ;  /* 0x000000002b197223 */ /* 0x000fe4000001002b */
.L_x_14:
[----:B------:R-:W-:Y:S05]  /*1060*/  BSYNC B0 ;  /* 0x0000000000007941 */ /* 0x000fea0003800000 */
.L_x_12:
[----:B------:R-:W-:Y:S01]  /*1070*/  FMUL R45, R44, 0.79788458347320556641 ;  /* 0x3f4c422a2c2d7820 */ /* 0x000fe20000400000 */
[----:B------:R-:W-:Y:S01]  /*1080*/  BSSY B0, `(.L_x_15) ;  /* 0x0000017000007945 */ /* 0x000fe20003800000 */
[----:B------:R-:W-:Y:S01]  /*1090*/  FMUL R44, R11, R26 ;  /* 0x0000001a0b2c7220 */ /* 0x000fe20000400000 */
[----:B------:R-:W-:Y:S01]  /*10a0*/  FFMA R43, R27, 0.044714998453855514526, R10 ;  /* 0x3d3727131b2b7823 */ /* 0x000fe2000000000a */
[----:B------:R-:W-:-:S05]  /*10b0*/  FADD.FTZ R46, |R45|, -RZ ;  /* 0x800000ff2d2e7221 */ /* 0x000fca0000010200 */
        /* <DEDUP_REMOVED lines=12> */
.L_x_16:
[----:B------:R-:W-:Y:S01]  /*1180*/  IMAD.MOV.U32 R0, RZ, RZ, 0x3c80f082 ;  /* 0x3c80f082ff007424 */ /* 0x000fe200078e00ff */
[----:B------:R-:W-:-:S04]  /*1190*/  FMUL R27, R45, R45 ;  /* 0x0000002d2d1b7220 */ /* 0x000fc80000400000 */
[----:B------:R-:W-:-:S04]  /*11a0*/  FFMA.FTZ R0, R27, R0, -0.052303962409496307373 ;  /* 0xbd563cae1b007423 */ /* 0x000fc80000010000 */
[----:B------:R-:W-:-:S04]  /*11b0*/  FFMA.FTZ R0, R27, R0, 0.1331529766321182251 ;  /* 0x3e0859411b007423 */ /* 0x000fc80000010000 */
[----:B------:R-:W-:-:S04]  /*11c0*/  FFMA.FTZ R0, R27, R0, -0.33332768082618713379 ;  /* 0xbeaaa9ed1b007423 */ /* 0x000fc80000010000 */
[----:B------:R-:W-:-:S04]  /*11d0*/  FFMA.FTZ R0, R27, R0, RZ ;  /* 0x000000001b007223 */ /* 0x000fc800000100ff */
[----:B------:R-:W-:Y:S02]  /*11e0*/  FFMA.FTZ R26, R45, R0, R45 ;  /* 0x000000002d1a7223 */ /* 0x000fe4000001002d */
.L_x_17:
[----:B------:R-:W-:Y:S05]  /*11f0*/  BSYNC B0 ;  /* 0x0000000000007941 */ /* 0x000fea0003800000 */
.L_x_15:
[----:B------:R-:W-:Y:S01]  /*1200*/  FMUL R43, R43, 0.79788458347320556641 ;  /* 0x3f4c422a2b2b7820 */ /* 0x000fe20000400000 */
[----:B------:R-:W-:Y:S01]  /*1210*/  BSSY B0, `(.L_x_18) ;  /* 0x0000016000007945 */ /* 0x000fe20003800000 */
[----:B------:R-:W-:Y:S02]  /*1220*/  FFMA R44, R44, 0.044714998453855514526, R11 ;  /* 0x3d3727132c2c7823 */ /* 0x000fe4000000000b */
        /* <DEDUP_REMOVED lines=13> */
.L_x_19:
[----:B------:R-:W-:Y:S01]  /*1300*/  IMAD.MOV.U32 R0, RZ, RZ, 0x3c80f082 ;  /* 0x3c80f082ff007424 */ /* 0x000fe200078e00ff */
[----:B------:R-:W-:-:S04]  /*1310*/  FMUL R27, R43, R43 ;  /* 0x0000002b2b1b7220 */ /* 0x000fc80000400000 */
[----:B------:R-:W-:-:S04]  /*1320*/  FFMA.FTZ R0, R27, R0, -0.052303962409496307373 ;  /* 0xbd563cae1b007423 */ /* 0x000fc80000010000 */
[----:B------:R-:W-:-:S04]  /*1330*/  FFMA.FTZ R0, R27, R0, 0.1331529766321182251 ;  /* 0x3e0859411b007423 */ /* 0x000fc80000010000 */
[----:B------:R-:W-:-:S04]  /*1340*/  FFMA.FTZ R0, R27, R0, -0.33332768082618713379 ;  /* 0xbeaaa9ed1b007423 */ /* 0x000fc80000010000 */
[----:B------:R-:W-:-:S04]  /*1350*/  FFMA.FTZ R0, R27, R0, RZ ;  /* 0x000000001b007223 */ /* 0x000fc800000100ff */
[----:B------:R-:W-:Y:S02]  /*1360*/  FFMA.FTZ R52, R43, R0, R43 ;  /* 0x000000002b347223 */ /* 0x000fe4000001002b */
.L_x_20:
[----:B------:R-:W-:Y:S05]  /*1370*/  BSYNC B0 ;  /* 0x0000000000007941 */ /* 0x000fea0003800000 */
.L_x_18:
[----:B------:R-:W-:Y:S01]  /*1380*/  FMUL R53, R44, 0.79788458347320556641 ;  /* 0x3f4c422a2c357820 */ /* 0x000fe20000400000 */
[----:B------:R-:W-:Y:S01]  /*1390*/  IADD3 R24, R21, UR8, RZ ;  /* 0x0000000815187c10 */ /* 0x000fe2000fffe0ff */
[----:B------:R-:W-:Y:S01]  /*13a0*/  BSSY B0, `(.L_x_21) ;  /* 0x000001f000007945 */ /* 0x000fe20003800000 */
[----:B------:R-:W-:Y:S01]  /*13b0*/  FMUL R46, R5, 0.5 ;  /* 0x3f000000052e7820 */ /* 0x000fe20000400000 */
[----:B------:R-:W-:Y:S01]  /*13c0*/  FADD.FTZ R56, |R53|, -RZ ;  /* 0x800000ff35387221 */ /* 0x000fe20000010200 */
[----:B------:R-:W-:Y:S01]  /*13d0*/  IADD3 R44, R24, 0x800, RZ ;  /* 0x00000800182c7810 */ /* 0x000fe20007ffe0ff */
[----:B------:R-:W-:Y:S01]  /*13e0*/  FMUL R27, R9, 0.5 ;  /* 0x3f000000091b7820 */ /* 0x000fe20000400000 */
[----:B------:R-:W-:Y:S01]  /*13f0*/  FMUL R45, R4, 0.5 ;  /* 0x3f000000042d7820 */ /* 0x000fe20000400000 */
[----:B------:R-:W-:Y:S01]  /*1400*/  FMUL R43, R8, 0.5 ;  /* 0x3f000000082b7820 */ /* 0x000fe20000400000 */
[----:B------:R-:W-:Y:S01]  /*1410*/  FSETP.GE.AND P0, PT, R56, 0.60000002384185791016, PT ;  /* 0x3f19999a3800780b */ /* 0x000fe20003f06000 */
[----:B------:R-:W-:Y:S01]  /*1420*/  FMUL R51, R6, 0.5 ;  /* 0x3f00000006337820 */ /* 0x000fe20000400000 */
[----:B------:R-:W-:Y:S01]  /*1430*/  FMUL R48, R7, 0.5 ;  /* 0x3f00000007307820 */ /* 0x000fe20000400000 */
[----:B------:R-:W-:Y:S01]  /*1440*/  FMUL R50, R10, 0.5 ;  /* 0x3f0000000a327820 */ /* 0x000fe20000400000 */
[----:B------:R-:W-:Y:S01]  /*1450*/  FMUL R47, R11, 0.5 ;  /* 0x3f0000000b2f7820 */ /* 0x000fe20000400000 */
[----:B------:R-:W-:-:S08]  /*1460*/  IADD3 R24, R24, 0x3800, RZ ;  /* 0x0000380018187810 */ /* 0x000fd00007ffe0ff */
        /* <DEDUP_REMOVED lines=11> */
.L_x_22:
[----:B------:R-:W-:Y:S01]  /*1520*/  IMAD.MOV.U32 R0, RZ, RZ, 0x3c80f082 ;  /* 0x3c80f082ff007424 */ /* 0x000fe200078e00ff */
[----:B------:R-:W-:-:S04]  /*1530*/  FMUL R55, R53, R53 ;  /* 0x0000003535377220 */ /* 0x000fc80000400000 */
[----:B------:R-:W-:-:S04]  /*1540*/  FFMA.FTZ R0, R55, R0, -0.052303962409496307373 ;  /* 0xbd563cae37007423 */ /* 0x000fc80000010000 */
[----:B------:R-:W-:-:S04]  /*1550*/  FFMA.FTZ R0, R55, R0, 0.1331529766321182251 ;  /* 0x3e08594137007423 */ /* 0x000fc80000010000 */
[----:B------:R-:W-:-:S04]  /*1560*/  FFMA.FTZ R0, R55, R0, -0.33332768082618713379 ;  /* 0xbeaaa9ed37007423 */ /* 0x000fc80000010000 */
[----:B------:R-:W-:-:S04]  /*1570*/  FFMA.FTZ R0, R55, R0, RZ ;  /* 0x0000000037007223 */ /* 0x000fc800000100ff */
[----:B------:R-:W-:Y:S02]  /*1580*/  FFMA.FTZ R53, R0, R53, R53 ;  /* 0x0000003500357223 */ /* 0x000fe40000010035 */
.L_x_23:
[----:B------:R-:W-:Y:S05]  /*1590*/  BSYNC B0 ;  /* 0x0000000000007941 */ /* 0x000fea0003800000 */
.L_x_21:
[----:B------:R-:W-:Y:S01]  /*15a0*/  FADD R0, R15, 1 ;  /* 0x3f8000000f007421 */ /* 0x000fe20000000000 */
[----:B------:R-:W-:Y:S01]  /*15b0*/  FADD R15, R52, 1 ;  /* 0x3f800000340f7421 */ /* 0x000fe20000000000 */
[----:B------:R-:W-:Y:S01]  /*15c0*/  PLOP3.LUT P3, PT, PT, PT, UP1, 0x80, 0x0 ;  /* 0x000000000000781c */ /* 0x000fe20003f6f018 */
[----:B------:R-:W-:Y:S01]  /*15d0*/  FADD R54, R53, 1 ;  /* 0x3f80000035367421 */ /* 0x000fe20000000000 */
[----:B------:R-:W-:Y:S01]  /*15e0*/  FADD R49, R49, 1 ;  /* 0x3f80000031317421 */ /* 0x000fe20000000000 */
[----:B------:R-:W-:Y:S01]  /*15f0*/  FMUL R50, R15, R50 ;  /* 0x000000320f327220 */ /* 0x000fe20000400000 */
[----:B------:R-:W-:Y:S01]  /*1600*/  FADD R15, R14, 1 ;  /* 0x3f8000000e0f7421 */ /* 0x000fe20000000000 */
[----:B------:R-:W-:Y:S01]  /*1610*/  FADD R52, R13, 1 ;  /* 0x3f8000000d347421 */ /* 0x000fe20000000000 */
[----:B------:R-:W-:Y:S01]  /*1620*/  FMUL R47, R54, R47 ;  /* 0x0000002f362f7220 */ /* 0x000fe20000400000 */
[----:B------:R-:W-:Y:S01]  /*1630*/  FSETP.NAN.AND P2, PT, R33, R33, PT ;  /* 0x000000212100720b */ /* 0x000fe20003f48000 */
[----:B------:R-:W-:Y:S01]  /*1640*/  FMUL R13, R49, R48 ;  /* 0x00000030310d7220 */ /* 0x000fe20000400000 */
[----:B------:R-:W-:Y:S01]  /*1650*/  FSETP.GEU.AND P0, PT, R33, R50, PT ;  /* 0x000000322100720b */ /* 0x000fe20003f0e000 */
[----:B------:R-:W-:Y:S01]  /*1660*/  FADD R48, R25, 1 ;  /* 0x3f80000019307421 */ /* 0x000fe20000000000 */
[----:B------:R-:W-:Y:S01]  /*1670*/  PLOP3.LUT P5, PT, PT, PT, UP1, 0x80, 0x0 ;  /* 0x000000000000781c */ /* 0x000fe20003faf018 */
[----:B------:R-:W-:Y:S01]  /*1680*/  FMUL R46, R15, R46 ;  /* 0x0000002e0f2e7220 */ /* 0x000fe20000400000 */
[C---:B------:R-:W-:Y:S01]  /*1690*/  FSEL R14, R33.reuse, R50, !P0 ;  /* 0x00000032210e7208 */ /* 0x040fe20004000000 */
[----:B------:R-:W-:Y:S01]  /*16a0*/  FMUL R0, R0, R51 ;  /* 0x0000003300007220 */ /* 0x000fe20000400000 */
[----:B------:R-:W-:Y:S01]  /*16b0*/  PLOP3.LUT P0, PT, PT, PT, UP1, 0x80, 0x0 ;  /* 0x000000000000781c */ /* 0x000fe20003f0f018 */
[----:B------:R-:W-:Y:S01]  /*16c0*/  FMUL R45, R52, R45 ;  /* 0x0000002d342d7220 */ /* 0x000fe20000400000 */
[----:B------:R-:W-:Y:S01]  /*16d0*/  @!P3 FSEL R33, R33, R14, P2 ;  /* 0x0000000e2121b208 */ /* 0x000fe20001000000 */
[----:B------:R-:W-:Y:S01]  /*16e0*/  FADD R26, R26, 1 ;  /* 0x3f8000001a1a7421 */ /* 0x000fe20000000000 */
[----:B------:R-:W-:Y:S01]  /*16f0*/  FSETP.GEU.AND P3, PT, R34, R47, PT ;  /* 0x0000002f2200720b */ /* 0x000fe20003f6e000 */
[----:B------:R-:W-:Y:S01]  /*1700*/  FMUL R43, R48, R43 ;  /* 0x0000002b302b7220 */ /* 0x000fe20000400000 */
[----:B------:R-:W-:Y:S01]  /*1710*/  FSETP.GEU.AND P4, PT, R32, R13, PT ;  /* 0x0000000d2000720b */ /* 0x000fe20003f8e000 */
[----:B------:R-:W-:Y:S01]  /*1720*/  FMUL R26, R26, R27 ;  /* 0x0000001b1a1a7220 */ /* 0x000fe20000400000 */
[----:B------:R-:W-:Y:S01]  /*1730*/  FSEL R25, R34, R47, !P3 ;  /* 0x0000002f22197208 */ /* 0x000fe20005800000 */
[----:B------:R-:W-:Y:S01]  /*1740*/  UIADD3 UR8, UP0, UR8, 0x800, URZ ;  /* 0x0000080008087890 */ /* 0x000fe2000ff1e03f */
[----:B------:R-:W-:-:S02]  /*1750*/  FSETP.NAN.AND P2, PT, R32, R32, PT ;  /* 0x000000202000720b */ /* 0x000fc40003f48000 */
[----:B------:R-:W-:Y:S01]  /*1760*/  PLOP3.LUT P3, PT, PT, PT, UP1, 0x80, 0x0 ;  /* 0x000000000000781c */ /* 0x000fe20003f6f018 */
[----:B------:R-:W-:Y:S01]  /*1770*/  UIADD3.X UR4, URZ, UR4, URZ, UP0, !UPT ;  /* 0x000000043f047290 */ /* 0x000fe200087fe43f */
[----:B------:R-:W-:Y:S01]  /*1780*/  FSEL R15, R32, R13, !P4 ;  /* 0x0000000d200f7208 */ /* 0x000fe20006000000 */
[----:B------:R-:W-:Y:S01]  /*1790*/  UISETP.GE.U32.AND UP0, UPT, UR8, 0x2800, UPT ;  /* 0x000028000800788c */ /* 0x000fe2000bf06070 */
[----:B------:R-:W-:Y:S02]  /*17a0*/  FSETP.NAN.AND P6, PT, R34, R34, PT ;  /* 0x000000222200720b */ /* 0x000fe40003fc8000 */
[----:B------:R-:W-:Y:S01]  /*17b0*/  PLOP3.LUT P4, PT, PT, PT, UP1, 0x80, 0x0 ;  /* 0x000000000000781c */ /* 0x000fe20003f8f018 */
[----:B------:R-:W-:Y:S01]  /*17c0*/  UISETP.GE.U32.AND.EX UP0, UPT, UR4, URZ, UPT, UP0 ;  /* 0x0000003f0400728c */ /* 0x000fe2000bf06100 */
[----:B------:R-:W-:Y:S02]  /*17d0*/  @!P5 FSEL R32, R32, R15, P2 ;  /* 0x0000000f2020d208 */ /* 0x000fe40001000000 */
[----:B------:R-:W-:Y:S01]  /*17e0*/  @!P0 FSEL R34, R34, R25, P6 ;  /* 0x0000001922228208 */ /* 0x000fe20003000000 */
[----:B------:R-:W-:Y:S01]  /*17f0*/  IMAD.WIDE R24, R24, R23, c[0x0][0x188] ;  /* 0x0000620018187625 */ /* 0x000fe200078e0217 */
[----:B------:R-:W-:-:S02]  /*1800*/  FSETP.GEU.AND P2, PT, R31, R0, PT ;  /* 0x000000001f00720b */ /* 0x000fc40003f4e000 */
[C---:B------:R-:W-:Y:S02]  /*1810*/  FSETP.GT.AND P0, PT, R40.reuse, R45, PT ;  /* 0x0000002d2800720b */ /* 0x040fe40003f04000 */
[C---:B------:R-:W-:Y:S02]  /*1820*/  FSETP.NAN.AND P5, PT, R31.reuse, R31, PT ;  /* 0x0000001f1f00720b */ /* 0x040fe40003fa8000 */
[----:B------:R-:W-:Y:S02]  /*1830*/  FSEL R14, R31, R0, !P2 ;  /* 0x000000001f0e7208 */ /* 0x000fe40005000000 */
[C---:B------:R-:W-:Y:S02]  /*1840*/  FSETP.NAN.AND P6, PT, R40.reuse, R40, PT ;  /* 0x000000282800720b */ /* 0x040fe40003fc8000 */
[----:B------:R-:W-:Y:S02]  /*1850*/  FSEL R15, R40, R45, P0 ;  /* 0x0000002d280f7208 */ /* 0x000fe40000000000 */
[----:B------:R-:W-:-:S02]  /*1860*/  PLOP3.LUT P2, PT, PT, PT, UP1, 0x80, 0x0 ;  /* 0x000000000000781c */ /* 0x000fc40003f4f018 */
[----:B------:R-:W-:Y:S02]  /*1870*/  PLOP3.LUT P0, PT, PT, PT, UP1, 0x80, 0x0 ;  /* 0x000000000000781c */ /* 0x000fe40003f0f018 */
[----:B------:R-:W-:Y:S02]  /*1880*/  @!P3 FSEL R31, R31, R14, P5 ;  /* 0x0000000e1f1fb208 */ /* 0x000fe40002800000 */
[----:B------:R-:W-:Y:S02]  /*1890*/  @!P4 FSEL R40, R40, R15, P6 ;  /* 0x0000000f2828c208 */ /* 0x000fe40003000000 */
[-C--:B------:R-:W-:Y:S02]  /*18a0*/  FSETP.GT.AND P3, PT, R41, R43.reuse, PT ;  /* 0x0000002b2900720b */ /* 0x080fe40003f64000 */
[----:B------:R-:W-:Y:S02]  /*18b0*/  FSETP.GEU.AND P4, PT, R39, R26, PT ;  /* 0x0000001a2700720b */ /* 0x000fe40003f8e000 */
[----:B------:R-:W-:-:S02]  /*18c0*/  FSEL R48, R41, R43, P3 ;  /* 0x0000002b29307208 */ /* 0x000fc40001800000 */
[C---:B------:R-:W-:Y:S02]  /*18d0*/  FSETP.NAN.AND P6, PT, R39.reuse, R39, PT ;  /* 0x000000272700720b */ /* 0x040fe40003fc8000 */
[----:B------:R-:W-:Y:S02]  /*18e0*/  PLOP3.LUT P3, PT, PT, PT, UP1, 0x80, 0x0 ;  /* 0x000000000000781c */ /* 0x000fe40003f6f018 */
[----:B------:R-:W-:Y:S02]  /*18f0*/  FSEL R14, R39, R26, !P4 ;  /* 0x0000001a270e7208 */ /* 0x000fe40006000000 */
[----:B------:R-:W-:Y:S02]  /*1900*/  FSETP.NAN.AND P5, PT, R41, R41, PT ;  /* 0x000000292900720b */ /* 0x000fe40003fa8000 */
[----:B------:R-:W-:Y:S02]  /*1910*/  PLOP3.LUT P4, PT, PT, PT, UP1, 0x80, 0x0 ;  /* 0x000000000000781c */ /* 0x000fe40003f8f018 */
[----:B------:R-:W-:-:S02]  /*1920*/  @!P2 FSEL R39, R39, R14, P6 ;  /* 0x0000000e2727a208 */ /* 0x000fc40003000000 */
[----:B------:R-:W-:Y:S02]  /*1930*/  FSETP.GEU.AND P6, PT, R42, R46, PT ;  /* 0x0000002e2a00720b */ /* 0x000fe40003fce000 */
[----:B------:R-:W-:Y:S02]  /*1940*/  @!P0 FSEL R41, R41, R48, P5 ;  /* 0x0000003029298208 */ /* 0x000fe40002800000 */
[-C--:B------:R-:W-:Y:S02]  /*1950*/  FSETP.GEU.AND P5, PT, R36, R43.reuse, PT ;  /* 0x0000002b2400720b */ /* 0x080fe40003fae000 */
[C---:B------:R-:W-:Y:S02]  /*1960*/  FSETP.NAN.AND P0, PT, R42.reuse, R42, PT ;  /* 0x0000002a2a00720b */ /* 0x040fe40003f08000 */
[----:B------:R-:W-:Y:S02]  /*1970*/  FSEL R15, R42, R46, !P6 ;  /* 0x0000002e2a0f7208 */ /* 0x000fe40007000000 */
[----:B------:R-:W-:-:S02]  /*1980*/  FSEL R43, R36, R43, !P5 ;  /* 0x0000002b242b7208 */ /* 0x000fc40006800000 */
[----:B------:R-:W-:Y:S02]  /*1990*/  FSETP.NAN.AND P2, PT, R36, R36, PT ;  /* 0x000000242400720b */ /* 0x000fe40003f48000 */
[----:B------:R-:W-:Y:S02]  /*19a0*/  PLOP3.LUT P5, PT, PT, PT, UP1, 0x80, 0x0 ;  /* 0x000000000000781c */ /* 0x000fe40003faf018 */
[----:B------:R-:W-:Y:S02]  /*19b0*/  PLOP3.LUT P6, PT, PT, PT, UP1, 0x80, 0x0 ;  /* 0x000000000000781c */ /* 0x000fe40003fcf018 */
[----:B------:R-:W-:Y:S02]  /*19c0*/  @!P3 FSEL R42, R42, R15, P0 ;  /* 0x0000000f2a2ab208 */ /* 0x000fe40000000000 */
[----:B------:R-:W-:Y:S02]  /*19d0*/  FSETP.GEU.AND P0, PT, R35, R45, PT ;  /* 0x0000002d2300720b */ /* 0x000fe40003f0e000 */
[----:B------:R-:W-:-:S02]  /*19e0*/  @!P4 FSEL R36, R36, R43, P2 ;  /* 0x0000002b2424c208 */ /* 0x000fc40001000000 */
[C---:B------:R-:W-:Y:S02]  /*19f0*/  FSETP.GT.AND P2, PT, R38.reuse, R26, PT ;  /* 0x0000001a2600720b */ /* 0x040fe40003f44000 */
[C---:B------:R-:W-:Y:S02]  /*1a00*/  FSEL R14, R35.reuse, R45, !P0 ;  /* 0x0000002d230e7208 */ /* 0x040fe40004000000 */
[----:B------:R-:W-:Y:S02]  /*1a10*/  PLOP3.LUT P0, PT, PT, PT, UP1, 0x80, 0x0 ;  /* 0x000000000000781c */ /* 0x000fe40003f0f018 */
[----:B------:R-:W-:Y:S02]  /*1a20*/  FSETP.NAN.AND P3, PT, R35, R35, PT ;  /* 0x000000232300720b */ /* 0x000fe40003f68000 */
[C---:B------:R-:W-:Y:S02]  /*1a30*/  FSETP.NAN.AND P4, PT, R38.reuse, R38, PT ;  /* 0x000000262600720b */ /* 0x040fe40003f88000 */
[----:B------:R-:W-:-:S02]  /*1a40*/  FSEL R15, R38, R26, P2 ;  /* 0x0000001a260f7208 */ /* 0x000fc40001000000 */
[----:B------:R-:W-:Y:S02]  /*1a50*/  @!P5 FSEL R35, R35, R14, P3 ;  /* 0x0000000e2323d208 */ /* 0x000fe40001800000 */
[----:B------:R-:W-:Y:S01]  /*1a60*/  @!P6 FSEL R38, R38, R15, P4 ;  /* 0x0000000f2626e208 */ /* 0x000fe20002000000 */
[----:B------:R-:W-:Y:S01]  /*1a70*/  IMAD.WIDE R14, R44, R23, c[0x0][0x188] ;  /* 0x000062002c0e7625 */ /* 0x000fe200078e0217 */
[----:B------:R-:W-:Y:S02]  /*1a80*/  PLOP3.LUT P5, PT, PT, PT, UP1, 0x80, 0x0 ;  /* 0x000000000000781c */ /* 0x000fe40003faf018 */
[CC--:B------:R-:W-:Y:S02]  /*1a90*/  FSETP.GT.AND P6, PT, R37.reuse, R46.reuse, PT ;  /* 0x0000002e2500720b */ /* 0x0c0fe40003fc4000 */
[----:B------:R0:W-:Y:S01]  /*1aa0*/  @!P0 STG.E.128 [R14.64], R4 ;  /* 0x000000040e008986 */ /* 0x0001e2000c101d06 */
[----:B------:R-:W-:Y:S02]  /*1ab0*/  PLOP3.LUT P2, PT, PT, PT, UP1, 0x80, 0x0 ;  /* 0x000000000000781c */ /* 0x000fe40003f4f018 */
[----:B------:R-:W-:-:S02]  /*1ac0*/  FSEL R46, R37, R46, P6 ;  /* 0x0000002e252e7208 */ /* 0x000fc40003000000 */
[CC--:B------:R-:W-:Y:S02]  /*1ad0*/  FSETP.GT.AND P0, PT, R30.reuse, R47.reuse, PT ;  /* 0x0000002f1e00720b */ /* 0x0c0fe40003f04000 */
[----:B------:R-:W-:Y:S02]  /*1ae0*/  PLOP3.LUT P4, PT, PT, PT, UP1, 0x80, 0x0 ;  /* 0x000000000000781c */ /* 0x000fe40003f8f018 */
[CC--:B------:R-:W-:Y:S02]  /*1af0*/  FSETP.GT.AND P6, PT, R29.reuse, R50.reuse, PT ;  /* 0x000000321d00720b */ /* 0x0c0fe40003fc4000 */
[----:B------:R-:W-:Y:S02]  /*1b00*/  FSEL R47, R30, R47, P0 ;  /* 0x0000002f1e2f7208 */ /* 0x000fe40000000000 */
[----:B------:R-:W-:Y:S01]  /*1b10*/  PLOP3.LUT P3, PT, PT, PT, UP1, 0x80, 0x0 ;  /* 0x000000000000781c */ /* 0x000fe20003f6f018 */
[----:B------:R1:W-:Y:S01]  /*1b20*/  @!P2 STG.E.128 [R24.64], R8 ;  /* 0x000000081800a986 */ /* 0x0003e2000c101d06 */
[----:B------:R-:W-:-:S02]  /*1b30*/  FSEL R50, R29, R50, P6 ;  /* 0x000000321d327208 */ /* 0x000fc40003000000 */
[C---:B------:R-:W-:Y:S02]  /*1b40*/  FSETP.NAN.AND P0, PT, R29.reuse, R29, PT ;  /* 0x0000001d1d00720b */ /* 0x040fe40003f08000 */
[C---:B------:R-:W-:Y:S02]  /*1b50*/  FSETP.NAN.AND P6, PT, R30.reuse, R30, PT ;  /* 0x0000001e1e00720b */ /* 0x040fe40003fc8000 */
[----:B------:R-:W-:Y:S02]  /*1b60*/  @!P5 FSEL R29, R29, R50, P0 ;  /* 0x000000321d1dd208 */ /* 0x000fe40000000000 */
[----:B------:R-:W-:Y:S02]  /*1b70*/  PLOP3.LUT P0, PT, PT, PT, UP1, 0x80, 0x0 ;  /* 0x000000000000781c */ /* 0x000fe40003f0f018 */
[----:B------:R-:W-:Y:S02]  /*1b80*/  FSETP.NAN.AND P2, PT, R37, R37, PT ;  /* 0x000000252500720b */ /* 0x000fe40003f48000 */
[----:B------:R-:W-:-:S02]  /*1b90*/  @!P4 FSEL R30, R30, R47, P6 ;  /* 0x0000002f1e1ec208 */ /* 0x000fc40003000000 */
[CC--:B------:R-:W-:Y:S02]  /*1ba0*/  FSETP.GT.AND P4, PT, R28.reuse, R13.reuse, PT ;  /* 0x0000000d1c00720b */ /* 0x0c0fe40003f84000 */
[----:B------:R-:W-:Y:S02]  /*1bb0*/  @!P3 FSEL R37, R37, R46, P2 ;  /* 0x0000002e2525b208 */ /* 0x000fe40001000000 */
[C---:B------:R-:W-:Y:S02]  /*1bc0*/  FSETP.NAN.AND P3, PT, R28.reuse, R28, PT ;  /* 0x0000001c1c00720b */ /* 0x040fe40003f68000 */
[C---:B------:R-:W-:Y:S02]  /*1bd0*/  FSEL R13, R28.reuse, R13, P4 ;  /* 0x0000000d1c0d7208 */ /* 0x040fe40002000000 */
[----:B------:R-:W-:Y:S02]  /*1be0*/  PLOP3.LUT P2, PT, PT, PT, UP1, 0x80, 0x0 ;  /* 0x000000000000781c */ /* 0x000fe40003f4f018 */
[----:B------:R-:W-:-:S02]  /*1bf0*/  @!P0 FSEL R28, R28, R13, P3 ;  /* 0x0000000d1c1c8208 */ /* 0x000fc40001800000 */
[----:B------:R-:W-:Y:S02]  /*1c00*/  PLOP3.LUT P0, PT, PT, PT, UP0, 0x80, 0x0 ;  /* 0x000000000000781c */ /* 0x000fe40003f0f008 */
[C---:B------:R-:W-:Y:S02]  /*1c10*/  FSETP.GT.AND P5, PT, R12.reuse, R0, PT ;  /* 0x000000000c00720b */ /* 0x040fe40003fa4000 */
[C---:B------:R-:W-:Y:S02]  /*1c20*/  FSETP.NAN.AND P4, PT, R12.reuse, R12, PT ;  /* 0x0000000c0c00720b */ /* 0x040fe40003f88000 */
[----:B0-----:R-:W-:Y:S02]  /*1c30*/  FSEL R5, R12, R0, P5 ;  /* 0x000000000c057208 */ /* 0x001fe40002800000 */
[----:B------:R-:W-:Y:S02]  /*1c40*/  IADD3 R18, P5, R18, 0x1000, RZ ;  /* 0x0000100012127810 */ /* 0x000fe40007fbe0ff */
[----:B------:R-:W-:-:S02]  /*1c50*/  IADD3 R16, P6, R16, 0x1000, RZ ;  /* 0x0000100010107810 */ /* 0x000fc40007fde0ff */
[----:B------:R-:W-:Y:S01]  /*1c60*/  @!P2 FSEL R12, R12, R5, P4 ;  /* 0x000000050c0ca208 */ /* 0x000fe20002000000 */
[----:B------:R-:W-:Y:S02]  /*1c70*/  IMAD.X R19, RZ, RZ, R19, P5 ;  /* 0x000000ffff137224 */ /* 0x000fe400028e0613 */
[----:B------:R-:W-:Y:S02]  /*1c80*/  IMAD.X R17, RZ, RZ, R17, P6 ;  /* 0x000000ffff117224 */ /* 0x000fe400030e0611 */
[----:B------:R-:W-:Y:S01]  /*1c90*/  IMAD.MOV.U32 R0, RZ, RZ, R12 ;  /* 0x000000ffff007224 */ /* 0x000fe200078e000c */
[----:B-1----:R-:W-:Y:S01]  /*1ca0*/  @P0 CALL.REL.NOINC `(.L_x_24) ;  /* 0x0000001000000944 */ /* 0x002fe20003c00000 */
[----:B------:R-:W-:Y:S05]  /*1cb0*/  BRA `(.L_x_25) ;  /* 0xffffe7a000007947 */ /* 0x000fea000383ffff */
.L_x_24:
[----:B------:R-:W-:Y:S01]  /*1cc0*/  BAR.SYNC.DEFER_BLOCKING 0x0 ;  /* 0x0000000000007b1d */ /* 0x000fe20000010000 */
[CC--:B------:R-:W-:Y:S01]  /*1cd0*/  FSETP.NAN.AND P2, PT, R35.reuse, R35.reuse, PT ;  /* 0x000000232300720b */ /* 0x0c0fe20003f48000 */
[----:B------:R-:W-:Y:S01]  /*1ce0*/  IMAD.MOV.U32 R14, RZ, RZ, -0x800 ;  /* 0xfffff800ff0e7424 */ /* 0x000fe200078e00ff */
[----:B------:R-:W-:Y:S01]  /*1cf0*/  FSETP.GT.AND P0, PT, R42, R35, PT ;  /* 0x000000232a00720b */ /* 0x000fe20003f04000 */
[----:B------:R-:W-:Y:S01]  /*1d00*/  IMAD.MOV.U32 R12, RZ, RZ, -0x1 ;  /* 0xffffffffff0c7424 */ /* 0x000fe200078e00ff */
[----:B------:R-:W-:-:S02]  /*1d10*/  FSEL R42, R35, R42, P2 ;  /* 0x0000002a232a7208 */ /* 0x000fc40001000000 */
[C---:B------:R-:W-:Y:S02]  /*1d20*/  FSETP.NAN.AND P2, PT, R36.reuse, R36, PT ;  /* 0x000000242400720b */ /* 0x040fe40003f48000 */
[----:B------:R-:W-:Y:S02]  /*1d30*/  FSEL R35, R35, R42, P0 ;  /* 0x0000002a23237208 */ /* 0x000fe40000000000 */
[----:B------:R-:W-:Y:S02]  /*1d40*/  FSETP.GT.AND P0, PT, R39, R36, PT ;  /* 0x000000242700720b */ /* 0x000fe40003f04000 */
[C---:B------:R-:W-:Y:S02]  /*1d50*/  FSEL R39, R36.reuse, R39, P2 ;  /* 0x0000002724277208 */ /* 0x040fe40001000000 */
[----:B------:R-:W-:Y:S02]  /*1d60*/  FSETP.GEU.AND P2, PT, R35, R31, PT ;  /* 0x0000001f2300720b */ /* 0x000fe40003f4e000 */
[----:B------:R-:W-:-:S02]  /*1d70*/  FSEL R36, R36, R39, P0 ;  /* 0x0000002724247208 */ /* 0x000fc40000000000 */
[----:B------:R-:W-:Y:S02]  /*1d80*/  FSETP.NAN.AND P0, PT, R35, R35, PT ;  /* 0x000000232300720b */ /* 0x000fe40003f08000 */
[----:B------:R-:W-:Y:S02]  /*1d90*/  FSETP.GEU.AND P3, PT, R36, R33, PT ;  /* 0x000000212400720b */ /* 0x000fe40003f6e000 */
[----:B------:R-:W-:Y:S02]  /*1da0*/  FSETP.GT.AND P4, PT, R40, R37, PT ;  /* 0x000000252800720b */ /* 0x000fe40003f84000 */
[----:B------:R-:W-:-:S03]  /*1db0*/  FSETP.GT.AND P5, PT, R41, R38, PT ;  /* 0x000000262900720b */ /* 0x000fc60003fa4000 */
[----:B------:R-:W-:Y:S02]  /*1dc0*/  @P2 FSEL R35, R35, R31, P0 ;  /* 0x0000001f23232208 */ /* 0x000fe40000000000 */
[C---:B------:R-:W-:Y:S02]  /*1dd0*/  FSETP.NAN.AND P0, PT, R36.reuse, R36, PT ;  /* 0x000000242400720b */ /* 0x040fe40003f08000 */
[C---:B------:R-:W-:Y:S02]  /*1de0*/  FSETP.GEU.AND P2, PT, R35.reuse, R32, PT ;  /* 0x000000202300720b */ /* 0x040fe40003f4e000 */
[----:B------:R-:W-:Y:S02]  /*1df0*/  @P3 FSEL R36, R36, R33, P0 ;  /* 0x0000002124243208 */ /* 0x000fe40000000000 */
[----:B------:R-:W-:Y:S02]  /*1e00*/  FSETP.NAN.AND P0, PT, R35, R35, PT ;  /* 0x000000232300720b */ /* 0x000fe40003f08000 */
[----:B------:R-:W-:-:S07]  /*1e10*/  FSETP.GEU.AND P3, PT, R36, R34, PT ;  /* 0x000000222400720b */ /* 0x000fce0003f6e000 */
[----:B------:R-:W-:Y:S02]  /*1e20*/  @P2 FSEL R35, R35, R32, P0 ;  /* 0x0000002023232208 */ /* 0x000fe40000000000 */
[----:B------:R-:W-:-:S03]  /*1e30*/  FSETP.NAN.AND P0, PT, R36, R36, PT ;  /* 0x000000242400720b */ /* 0x000fc60003f08000 */
[----:B------:R-:W0:Y:S01]  /*1e40*/  SHFL.BFLY PT, R2, R35, 0x10, 0x1f ;  /* 0x0e001f0023027f89 */ /* 0x000e2200000e0000 */
[----:B------:R-:W-:Y:S02]  /*1e50*/  @P3 FSEL R36, R36, R34, P0 ;  /* 0x0000002224243208 */ /* 0x000fe40000000000 */
[C---:B------:R-:W-:Y:S02]  /*1e60*/  FSETP.NAN.AND P0, PT, R35.reuse, R35, PT ;  /* 0x000000232300720b */ /* 0x040fe40003f08000 */
[----:B------:R-:W-:Y:S01]  /*1e70*/  FSETP.NAN.AND P2, PT, R36, R36, PT ;  /* 0x000000242400720b */ /* 0x000fe20003f48000 */
[----:B------:R-:W1:Y:S01]  /*1e80*/  SHFL.BFLY PT, R5, R36, 0x10, 0x1f ;  /* 0x0e001f0024057f89 */ /* 0x000e6200000e0000 */
[----:B0-----:R-:W-:-:S09]  /*1e90*/  FSETP.GEU.AND P3, PT, R35, R2, PT ;  /* 0x000000022300720b */ /* 0x001fd20003f6e000 */
[----:B------:R-:W-:Y:S02]  /*1ea0*/  @!P0 FSEL R35, R35, R2, !P3 ;  /* 0x0000000223238208 */ /* 0x000fe40005800000 */
[----:B-1----:R-:W-:-:S03]  /*1eb0*/  FSETP.GEU.AND P0, PT, R36, R5, PT ;  /* 0x000000052400720b */ /* 0x002fc60003f0e000 */
[----:B------:R-:W0:Y:S01]  /*1ec0*/  SHFL.BFLY PT, R2, R35, 0x8, 0x1f ;  /* 0x0d001f0023027f89 */ /* 0x000e2200000e0000 */
[----:B------:R-:W-:Y:S02]  /*1ed0*/  @!P2 FSEL R36, R36, R5, !P0 ;  /* 0x000000052424a208 */ /* 0x000fe40004000000 */
[----:B------:R-:W-:-:S03]  /*1ee0*/  FSETP.NAN.AND P0, PT, R35, R35, PT ;  /* 0x000000232300720b */ /* 0x000fc60003f08000 */
[----:B------:R-:W1:Y:S01]  /*1ef0*/  SHFL.BFLY PT, R5, R36, 0x8, 0x1f ;  /* 0x0d001f0024057f89 */ /* 0x000e6200000e0000 */
[----:B0-----:R-:W-:Y:S02]  /*1f00*/  FSETP.GEU.AND P2, PT, R35, R2, PT ;  /* 0x000000022300720b */ /* 0x001fe40003f4e000 */
[----:B-1----:R-:W-:-:S11]  /*1f10*/  FSETP.GEU.AND P3, PT, R36, R5, PT ;  /* 0x000000052400720b */ /* 0x002fd60003f6e000 */
[----:B------:R-:W-:Y:S02]  /*1f20*/  @P2 FSEL R35, R35, R2, P0 ;  /* 0x0000000223232208 */ /* 0x000fe40000000000 */
[----:B------:R-:W-:-:S03]  /*1f30*/  FSETP.NAN.AND P0, PT, R36, R36, PT ;  /* 0x000000242400720b */ /* 0x000fc60003f08000 */
[----:B------:R-:W0:Y:S01]  /*1f40*/  SHFL.BFLY PT, R2, R35, 0x4, 0x1f ;  /* 0x0c801f0023027f89 */ /* 0x000e2200000e0000 */
[----:B------:R-:W-:Y:S02]  /*1f50*/  @P3 FSEL R36, R36, R5, P0 ;  /* 0x0000000524243208 */ /* 0x000fe40000000000 */
        /* <DEDUP_REMOVED lines=13> */
[C---:B------:R-:W-:Y:S01]  /*2030*/  FSETP.NAN.AND P0, PT, R36.reuse, R36, PT ;  /* 0x000000242400720b */ /* 0x040fe20003f08000 */
[----:B------:R-:W0:Y:S01]  /*2040*/  S2R R2, SR_TID.X ;  /* 0x0000000000027919 */ /* 0x000e220000002100 */
[----:B------:R-:W-:Y:S02]  /*2050*/  FSETP.NAN.AND P2, PT, R35, R35, PT ;  /* 0x000000232300720b */ /* 0x000fe40003f48000 */
[----:B------:R-:W-:Y:S01]  /*2060*/  @P3 FSEL R36, R36, R5, P0 ;  /* 0x0000000524243208 */ /* 0x000fe20000000000 */
[----:B------:R-:W1:Y:S01]  /*2070*/  SHFL.BFLY PT, R4, R35, 0x1, 0x1f ;  /* 0x0c201f0023047f89 */ /* 0x000e6200000e0000 */
[----:B------:R-:W-:Y:S02]  /*2080*/  FSETP.NAN.AND P0, PT, R40, R40, PT ;  /* 0x000000282800720b */ /* 0x000fe40003f08000 */
[----:B------:R-:W-:Y:S01]  /*2090*/  FSETP.NAN.AND P6, PT, R36, R36, PT ;  /* 0x000000242400720b */ /* 0x000fe20003fc8000 */
[----:B------:R-:W2:Y:S01]  /*20a0*/  SHFL.BFLY PT, R5, R36, 0x1, 0x1f ;  /* 0x0c201f0024057f89 */ /* 0x000ea200000e0000 */
[----:B------:R-:W-:-:S04]  /*20b0*/  FSEL R37, R40, R37, P0 ;  /* 0x0000002528257208 */ /* 0x000fc80000000000 */
[----:B------:R-:W-:Y:S02]  /*20c0*/  FSEL R37, R40, R37, P4 ;  /* 0x0000002528257208 */ /* 0x000fe40002000000 */
[----:B0-----:R-:W-:Y:S02]  /*20d0*/  LOP3.LUT P4, RZ, R2, 0x1f, RZ, 0xc0, !PT ;  /* 0x0000001f02ff7812 */ /* 0x001fe4000788c0ff */
[----:B-1----:R-:W-:Y:S02]  /*20e0*/  FSETP.GEU.AND P3, PT, R35, R4, PT ;  /* 0x000000042300720b */ /* 0x002fe40003f6e000 */
[----:B--2---:R-:W-:-:S11]  /*20f0*/  FSETP.GEU.AND P0, PT, R36, R5, PT ;  /* 0x000000052400720b */ /* 0x004fd60003f0e000 */
[----:B------:R-:W-:Y:S02]  /*2100*/  @P3 SEL R35, R35, R4, P2 ;  /* 0x0000000423233207 */ /* 0x000fe40001000000 */
[----:B------:R-:W-:Y:S02]  /*2110*/  SHF.R.U32.HI R4, RZ, 0x3, R2 ;  /* 0x00000003ff047819 */ /* 0x000fe40000011602 */
[----:B------:R-:W-:Y:S02]  /*2120*/  @P0 SEL R36, R36, R5, P6 ;  /* 0x0000000524240207 */ /* 0x000fe40003000000 */
[----:B------:R-:W-:Y:S02]  /*2130*/  LOP3.LUT R4, R4, 0x3c, RZ, 0xc0, !PT ;  /* 0x0000003c04047812 */ /* 0x000fe400078ec0ff */
[----:B------:R-:W-:Y:S02]  /*2140*/  ISETP.GE.AND P3, PT, R2, 0x20, PT ;  /* 0x000000200200780c */ /* 0x000fe40003f66270 */
[C---:B------:R-:W-:Y:S01]  /*2150*/  FSETP.NAN.AND P2, PT, R41.reuse, R41, PT ;  /* 0x000000292900720b */ /* 0x040fe20003f48000 */
[----:B------:R-:W-:Y:S03]  /*2160*/  @!P4 STS [R4], R35 ;  /* 0x000000230400c388 */ /* 0x000fe60000000800 */
[----:B------:R-:W-:Y:S01]  /*2170*/  FSEL R38, R41, R38, P2 ;  /* 0x0000002629267208 */ /* 0x000fe20001000000 */
[----:B------:R-:W-:Y:S04]  /*2180*/  @!P4 STS [R4+0x40], R36 ;  /* 0x000040240400c388 */ /* 0x000fe80000000800 */
[----:B------:R-:W-:Y:S01]  /*2190*/  BAR.SYNC.DEFER_BLOCKING 0x0 ;  /* 0x0000000000007b1d */ /* 0x000fe20000010000 */
[----:B------:R-:W-:-:S02]  /*21a0*/  FSETP.GT.AND P2, PT, R37, R0, PT ;  /* 0x000000002500720b */ /* 0x000fc40003f44000 */
[----:B------:R-:W-:Y:S02]  /*21b0*/  FSEL R38, R41, R38, P5 ;  /* 0x0000002629267208 */ /* 0x000fe40002800000 */
[----:B------:R-:W-:Y:S02]  /*21c0*/  FSETP.NAN.AND P5, PT, R37, R37, PT ;  /* 0x000000252500720b */ /* 0x000fe40003fa8000 */
[----:B------:R-:W-:-:S07]  /*21d0*/  FSETP.GT.AND P0, PT, R38, R29, PT ;  /* 0x0000001d2600720b */ /* 0x000fce0003f04000 */
[----:B------:R-:W-:Y:S02]  /*21e0*/  @!P2 FSEL R37, R37, R0, P5 ;  /* 0x000000002525a208 */ /* 0x000fe40002800000 */
[C---:B------:R-:W-:Y:S02]  /*21f0*/  FSETP.NAN.AND P5, PT, R38.reuse, R38, PT ;  /* 0x000000262600720b */ /* 0x040fe40003fa8000 */
[C---:B------:R-:W-:Y:S02]  /*2200*/  FSETP.GT.AND P2, PT, R37.reuse, R28, PT ;  /* 0x0000001c2500720b */ /* 0x040fe40003f44000 */
[----:B------:R-:W-:Y:S02]  /*2210*/  @!P0 FSEL R38, R38, R29, P5 ;  /* 0x0000001d26268208 */ /* 0x000fe40002800000 */
[----:B------:R-:W-:Y:S01]  /*2220*/  FSETP.NAN.AND P0, PT, R37, R37, PT ;  /* 0x000000252500720b */ /* 0x000fe20003f08000 */
[----:B------:R-:W-:Y:S01]  /*2230*/  @!P3 LDS R6, [R2.X4] ;  /* 0x000000000206b984 */ /* 0x000fe20000004800 */
[----:B------:R-:W-:-:S07]  /*2240*/  FSETP.GT.AND P5, PT, R38, R30, PT ;  /* 0x0000001e2600720b */ /* 0x000fce0003fa4000 */
[----:B------:R-:W-:Y:S02]  /*2250*/  @!P2 FSEL R37, R37, R28, P0 ;  /* 0x0000001c2525a208 */ /* 0x000fe40000000000 */
[----:B------:R-:W-:-:S03]  /*2260*/  FSETP.NAN.AND P0, PT, R38, R38, PT ;  /* 0x000000262600720b */ /* 0x000fc60003f08000 */
[----:B------:R-:W0:Y:S01]  /*2270*/  SHFL.BFLY PT, R0, R37, 0x10, 0x1f ;  /* 0x0e001f0025007f89 */ /* 0x000e2200000e0000 */
[----:B------:R-:W-:Y:S02]  /*2280*/  @!P5 FSEL R38, R38, R30, P0 ;  /* 0x0000001e2626d208 */ /* 0x000fe40000000000 */
[C---:B------:R-:W-:Y:S02]  /*2290*/  FSETP.NAN.AND P5, PT, R37.reuse, R37, PT ;  /* 0x000000252500720b */ /* 0x040fe40003fa8000 */
[----:B------:R-:W-:Y:S01]  /*22a0*/  FSETP.NAN.AND P0, PT, R38, R38, PT ;  /* 0x000000262600720b */ /* 0x000fe20003f08000 */
[----:B------:R-:W1:Y:S01]  /*22b0*/  SHFL.BFLY PT, R7, R38, 0x10, 0x1f ;  /* 0x0e001f0026077f89 */ /* 0x000e6200000e0000 */
[----:B0-----:R-:W-:-:S03]  /*22c0*/  FSETP.GT.AND P2, PT, R37, R0, PT ;  /* 0x000000002500720b */ /* 0x001fc60003f44000 */
[----:B------:R-:W0:Y:S06]  /*22d0*/  SHFL.BFLY PT, R5, R6, 0x8, 0x1f ;  /* 0x0d001f0006057f89 */ /* 0x000e2c00000e0000 */
[----:B------:R-:W-:Y:S02]  /*22e0*/  @!P5 FSEL R37, R37, R0, P2 ;  /* 0x000000002525d208 */ /* 0x000fe40001000000 */
[----:B-1----:R-:W-:-:S03]  /*22f0*/  FSETP.GT.AND P2, PT, R38, R7, PT ;  /* 0x000000072600720b */ /* 0x002fc60003f44000 */
[----:B------:R-:W1:Y:S01]  /*2300*/  SHFL.BFLY PT, R8, R37, 0x8, 0x1f ;  /* 0x0d001f0025087f89 */ /* 0x000e6200000e0000 */
[----:B------:R-:W-:Y:S02]  /*2310*/  @!P0 FSEL R38, R38, R7, P2 ;  /* 0x0000000726268208 */ /* 0x000fe40001000000 */
[----:B------:R-:W-:-:S03]  /*2320*/  FSETP.NAN.AND P0, PT, R6, R6, PT ;  /* 0x000000060600720b */ /* 0x000fc60003f08000 */
[----:B------:R-:W2:Y:S01]  /*2330*/  SHFL.BFLY PT, R7, R38, 0x8, 0x1f ;  /* 0x0d001f0026077f89 */ /* 0x000ea200000e0000 */
[----:B0-----:R-:W-:-:S04]  /*2340*/  FSETP.GEU.AND P5, PT, R6, R5, PT ;  /* 0x000000050600720b */ /* 0x001fc80003fae000 */
[C---:B------:R-:W-:Y:S02]  /*2350*/  FSEL R5, R6.reuse, R5, !P5 ;  /* 0x0000000506057208 */ /* 0x040fe40006800000 */
[CC--:B-1----:R-:W-:Y:S02]  /*2360*/  FSETP.GT.AND P2, PT, R37.reuse, R8.reuse, PT ;  /* 0x000000082500720b */ /* 0x0c2fe40003f44000 */
[----:B------:R-:W-:Y:S02]  /*2370*/  FSEL R5, R6, R5, P0 ;  /* 0x0000000506057208 */ /* 0x000fe40000000000 */
[C---:B------:R-:W-:Y:S02]  /*2380*/  FSETP.NAN.AND P5, PT, R37.reuse, R37, PT ;  /* 0x000000252500720b */ /* 0x040fe40003fa8000 */
[----:B--2---:R-:W-:Y:S01]  /*2390*/  FSETP.GT.AND P0, PT, R38, R7, PT ;  /* 0x000000072600720b */ /* 0x004fe20003f04000 */
[----:B------:R-:W0:Y:S06]  /*23a0*/  SHFL.BFLY PT, R0, R5, 0x4, 0x1f ;  /* 0x0c801f0005007f89 */ /* 0x000e2c00000e0000 */
[----:B------:R-:W-:-:S02]  /*23b0*/  @!P2 FSEL R37, R37, R8, P5 ;  /* 0x000000082525a208 */ /* 0x000fc40002800000 */
[----:B------:R-:W-:-:S03]  /*23c0*/  FSETP.NAN.AND P2, PT, R38, R38, PT ;  /* 0x000000262600720b */ /* 0x000fc60003f48000 */
[----:B------:R-:W1:Y:S01]  /*23d0*/  SHFL.BFLY PT, R6, R37, 0x4, 0x1f ;  /* 0x0c801f0025067f89 */ /* 0x000e6200000e0000 */
[----:B------:R-:W-:Y:S02]  /*23e0*/  @!P0 FSEL R38, R38, R7, P2 ;  /* 0x0000000726268208 */ /* 0x000fe40001000000 */
[----:B------:R-:W-:-:S03]  /*23f0*/  FSETP.NAN.AND P0, PT, R5, R5, PT ;  /* 0x000000050500720b */ /* 0x000fc60003f08000 */
[----:B------:R-:W2:Y:S01]  /*2400*/  SHFL.BFLY PT, R7, R38, 0x4, 0x1f ;  /* 0x0c801f0026077f89 */ /* 0x000ea200000e0000 */
[----:B0-----:R-:W-:Y:S02]  /*2410*/  FSETP.GEU.AND P5, PT, R5, R0, PT ;  /* 0x000000000500720b */ /* 0x001fe40003fae000 */
[----:B-1----:R-:W-:-:S11]  /*2420*/  FSETP.GT.AND P2, PT, R37, R6, PT ;  /* 0x000000062500720b */ /* 0x002fd60003f44000 */
[----:B------:R-:W-:Y:S02]  /*2430*/  @P5 FSEL R5, R5, R0, P0 ;  /* 0x0000000005055208 */ /* 0x000fe40000000000 */
[C---:B------:R-:W-:Y:S02]  /*2440*/  FSETP.NAN.AND P5, PT, R37.reuse, R37, PT ;  /* 0x000000252500720b */ /* 0x040fe40003fa8000 */
[C---:B--2---:R-:W-:Y:S01]  /*2450*/  FSETP.GT.AND P0, PT, R38.reuse, R7, PT ;  /* 0x000000072600720b */ /* 0x044fe20003f04000 */
[----:B------:R-:W0:Y:S01]  /*2460*/  SHFL.BFLY PT, R0, R5, 0x2, 0x1f ;  /* 0x0c401f0005007f89 */ /* 0x000e2200000e0000 */
[----:B------:R-:W-:Y:S02]  /*2470*/  @!P2 FSEL R37, R37, R6, P5 ;  /* 0x000000062525a208 */ /* 0x000fe40002800000 */
[----:B------:R-:W-:-:S03]  /*2480*/  FSETP.NAN.AND P2, PT, R38, R38, PT ;  /* 0x000000262600720b */ /* 0x000fc60003f48000 */
[----:B------:R-:W1:Y:S06]  /*2490*/  SHFL.BFLY PT, R6, R37, 0x2, 0x1f ;  /* 0x0c401f0025067f89 */ /* 0x000e6c00000e0000 */
[----:B------:R-:W-:Y:S02]  /*24a0*/  @!P0 FSEL R38, R38, R7, P2 ;  /* 0x0000000726268208 */ /* 0x000fe40001000000 */
[C---:B------:R-:W-:Y:S02]  /*24b0*/  FSETP.NAN.AND P0, PT, R5.reuse, R5, PT ;  /* 0x000000050500720b */ /* 0x040fe40003f08000 */
[----:B------:R-:W-:Y:S01]  /*24c0*/  FSETP.NAN.AND P6, PT, R38, R38, PT ;  /* 0x000000262600720b */ /* 0x000fe20003fc8000 */
[----:B------:R-:W2:Y:S01]  /*24d0*/  SHFL.BFLY PT, R7, R38, 0x2, 0x1f ;  /* 0x0c401f0026077f89 */ /* 0x000ea200000e0000 */
[----:B0-----:R-:W-:-:S13]  /*24e0*/  FSETP.GEU.AND P5, PT, R5, R0, PT ;  /* 0x000000000500720b */ /* 0x001fda0003fae000 */
[----:B------:R-:W-:Y:S02]  /*24f0*/  @P5 FSEL R5, R5, R0, P0 ;  /* 0x0000000005055208 */ /* 0x000fe40000000000 */
[C---:B-1----:R-:W-:Y:S02]  /*2500*/  FSETP.GT.AND P0, PT, R37.reuse, R6, PT ;  /* 0x000000062500720b */ /* 0x042fe40003f04000 */
[----:B------:R-:W-:Y:S01]  /*2510*/  FSETP.NAN.AND P5, PT, R37, R37, PT ;  /* 0x000000252500720b */ /* 0x000fe20003fa8000 */
[----:B------:R-:W0:Y:S01]  /*2520*/  SHFL.BFLY PT, R0, R5, 0x1, 0x1f ;  /* 0x0c201f0005007f89 */ /* 0x000e2200000e0000 */
[----:B--2---:R-:W-:-:S09]  /*2530*/  FSETP.GT.AND P2, PT, R38, R7, PT ;  /* 0x000000072600720b */ /* 0x004fd20003f44000 */
[----:B------:R-:W-:Y:S02]  /*2540*/  @!P0 FSEL R37, R37, R6, P5 ;  /* 0x0000000625258208 */ /* 0x000fe40002800000 */
[----:B------:R-:W-:Y:S02]  /*2550*/  LOP3.LUT P0, RZ, R2, 0xf, RZ, 0xc0, !PT ;  /* 0x0000000f02ff7812 */ /* 0x000fe4000780c0ff */
[----:B------:R-:W-:Y:S02]  /*2560*/  @!P2 FSEL R38, R38, R7, P6 ;  /* 0x000000072626a208 */ /* 0x000fe40003000000 */
[----:B------:R-:W-:Y:S02]  /*2570*/  ISETP.LT.AND P0, PT, R2, 0x20, !P0 ;  /* 0x000000200200780c */ /* 0x000fe40004701270 */
[----:B------:R-:W-:Y:S01]  /*2580*/  FSETP.NAN.AND P2, PT, R5, R5, PT ;  /* 0x000000050500720b */ /* 0x000fe20003f48000 */
[----:B------:R-:W1:Y:S01]  /*2590*/  SHFL.BFLY PT, R11, R38, 0x1, 0x1f ;  /* 0x0c201f00260b7f89 */ /* 0x000e6200000e0000 */
[----:B------:R-:W-:-:S02]  /*25a0*/  FSETP.NAN.AND P6, PT, R37, R37, PT ;  /* 0x000000252500720b */ /* 0x000fc40003fc8000 */
[----:B0-----:R-:W-:-:S13]  /*25b0*/  FSETP.GEU.AND P5, PT, R5, R0, PT ;  /* 0x000000000500720b */ /* 0x001fda0003fae000 */
[----:B------:R-:W-:Y:S02]  /*25c0*/  @P5 SEL R5, R5, R0, P2 ;  /* 0x0000000005055207 */ /* 0x000fe40001000000 */
[----:B------:R-:W0:Y:S04]  /*25d0*/  SHFL.BFLY PT, R0, R37, 0x1, 0x1f ;  /* 0x0c201f0025007f89 */ /* 0x000e2800000e0000 */
[----:B------:R-:W-:Y:S04]  /*25e0*/  @P0 STS [R2.X4], R5 ;  /* 0x0000000502000388 */ /* 0x000fe80000004800 */
[----:B------:R-:W-:Y:S01]  /*25f0*/  BAR.SYNC.DEFER_BLOCKING 0x0 ;  /* 0x0000000000007b1d */ /* 0x000fe20000010000 */
[----:B-1----:R-:W-:-:S02]  /*2600*/  FSETP.GT.AND P2, PT, R38, R11, PT ;  /* 0x0000000b2600720b */ /* 0x002fc40003f44000 */
[----:B0-----:R-:W-:-:S03]  /*2610*/  FSETP.GT.AND P5, PT, R37, R0, PT ;  /* 0x000000002500720b */ /* 0x001fc60003fa4000 */
[----:B------:R-:W-:Y:S04]  /*2620*/  LDS R6, [RZ] ;  /* 0x00000000ff067984 */ /* 0x000fe80000000800 */
[----:B------:R-:W0:Y:S06]  /*2630*/  LDS R7, [0x40] ;  /* 0x00004000ff077984 */ /* 0x000e2c0000000800 */
[----:B------:R-:W-:-:S02]  /*2640*/  @!P5 SEL R37, R37, R0, P6 ;  /* 0x000000002525d207 */ /* 0x000fc40003000000 */
[----:B------:R-:W-:Y:S01]  /*2650*/  LOP3.LUT R0, R2, 0x1, RZ, 0xc0, !PT ;  /* 0x0000000102007812 */ /* 0x000fe200078ec0ff */
[----:B------:R-:W-:Y:S01]  /*2660*/  BAR.SYNC.DEFER_BLOCKING 0x0 ;  /* 0x0000000000007b1d */ /* 0x000fe20000010000 */
[----:B------:R-:W-:-:S04]  /*2670*/  FSETP.NAN.AND P5, PT, R38, R38, PT ;  /* 0x000000262600720b */ /* 0x000fc80003fa8000 */
[----:B------:R-:W-:Y:S01]  /*2680*/  @!P2 SEL R38, R38, R11, P5 ;  /* 0x0000000b2626a207 */ /* 0x000fe20002800000 */
[----:B0-----:R-:W-:Y:S04]  /*2690*/  STS.64 [RZ], R6 ;  /* 0x00000006ff007388 */ /* 0x001fe80000000a00 */
[----:B------:R-:W-:Y:S06]  /*26a0*/  BAR.SYNC.DEFER_BLOCKING 0x0 ;  /* 0x0000000000007b1d */ /* 0x000fec0000010000 */
[----:B------:R-:W-:Y:S04]  /*26b0*/  LDS R5, [R0.X4] ;  /* 0x0000000000057984 */ /* 0x000fe80000004800 */
[----:B------:R-:W-:Y:S06]  /*26c0*/  BAR.SYNC.DEFER_BLOCKING 0x0 ;  /* 0x0000000000007b1d */ /* 0x000fec0000010000 */
[----:B------:R-:W-:Y:S04]  /*26d0*/  @!P4 STS [R4], R37 ;  /* 0x000000250400c388 */ /* 0x000fe80000000800 */
[----:B------:R-:W-:Y:S04]  /*26e0*/  @!P4 STS [R4+0x40], R38 ;  /* 0x000040260400c388 */ /* 0x000fe80000000800 */
[----:B------:R-:W-:Y:S06]  /*26f0*/  BAR.SYNC.DEFER_BLOCKING 0x0 ;  /* 0x0000000000007b1d */ /* 0x000fec0000010000 */
[----:B------:R-:W0:Y:S04]  /*2700*/  @!P3 LDS R9, [R2.X4] ;  /* 0x000000000209b984 */ /* 0x000e280000004800 */
[----:B0-----:R-:W0:Y:S01]  /*2710*/  SHFL.BFLY PT, R8, R9, 0x8, 0x1f ;  /* 0x0d001f0009087f89 */ /* 0x001e2200000e0000 */
[----:B------:R-:W-:-:S02]  /*2720*/  FSETP.NAN.AND P3, PT, R9, R9, PT ;  /* 0x000000090900720b */ /* 0x000fc40003f68000 */
[----:B0-----:R-:W-:-:S04]  /*2730*/  FSETP.GT.AND P2, PT, R9, R8, PT ;  /* 0x000000080900720b */ /* 0x001fc80003f44000 */
[----:B------:R-:W-:-:S04]  /*2740*/  FSEL R8, R9, R8, P2 ;  /* 0x0000000809087208 */ /* 0x000fc80001000000 */
[----:B------:R-:W-:-:S04]  /*2750*/  FSEL R11, R9, R8, P3 ;  /* 0x00000008090b7208 */ /* 0x000fc80001800000 */
[C---:B------:R-:W-:Y:S01]  /*2760*/  FSETP.NAN.AND P3, PT, R11.reuse, R11, PT ;  /* 0x0000000b0b00720b */ /* 0x040fe20003f68000 */
[----:B------:R-:W0:Y:S02]  /*2770*/  SHFL.BFLY PT, R8, R11, 0x4, 0x1f ;  /* 0x0c801f000b087f89 */ /* 0x000e2400000e0000 */
[----:B0-----:R-:W-:-:S13]  /*2780*/  FSETP.GT.AND P2, PT, R11, R8, PT ;  /* 0x000000080b00720b */ /* 0x001fda0003f44000 */
[----:B------:R-:W-:-:S04]  /*2790*/  @!P2 FSEL R11, R11, R8, P3 ;  /* 0x000000080b0ba208 */ /* 0x000fc80001800000 */
[C---:B------:R-:W-:Y:S01]  /*27a0*/  FSETP.NAN.AND P3, PT, R11.reuse, R11, PT ;  /* 0x0000000b0b00720b */ /* 0x040fe20003f68000 */
[----:B------:R-:W0:Y:S02]  /*27b0*/  SHFL.BFLY PT, R4, R11, 0x2, 0x1f ;  /* 0x0c401f000b047f89 */ /* 0x000e2400000e0000 */
[----:B0-----:R-:W-:-:S13]  /*27c0*/  FSETP.GT.AND P2, PT, R11, R4, PT ;  /* 0x000000040b00720b */ /* 0x001fda0003f44000 */
[----:B------:R-:W-:-:S04]  /*27d0*/  @!P2 FSEL R11, R11, R4, P3 ;  /* 0x000000040b0ba208 */ /* 0x000fc80001800000 */
[C---:B------:R-:W-:Y:S01]  /*27e0*/  FSETP.NAN.AND P3, PT, R11.reuse, R11, PT ;  /* 0x0000000b0b00720b */ /* 0x040fe20003f68000 */
[----:B------:R-:W0:Y:S02]  /*27f0*/  SHFL.BFLY PT, R4, R11, 0x1, 0x1f ;  /* 0x0c201f000b047f89 */ /* 0x000e2400000e0000 */
[----:B0-----:R-:W-:-:S13]  /*2800*/  FSETP.GT.AND P2, PT, R11, R4, PT ;  /* 0x000000040b00720b */ /* 0x001fda0003f44000 */
[----:B------:R-:W-:-:S05]  /*2810*/  @!P2 SEL R11, R11, R4, P3 ;  /* 0x000000040b0ba207 */ /* 0x000fca0001800000 */
[----:B------:R-:W-:Y:S04]  /*2820*/  @P0 STS [R2.X4], R11 ;  /* 0x0000000b02000388 */ /* 0x000fe80000004800 */
[----:B------:R-:W-:Y:S01]  /*2830*/  BAR.SYNC.DEFER_BLOCKING 0x0 ;  /* 0x0000000000007b1d */ /* 0x000fe20000010000 */
[----:B------:R-:W-:-:S04]  /*2840*/  FSETP.GE.AND P0, PT, R6, RZ, PT ;  /* 0x000000ff0600720b */ /* 0x000fc80003f06000 */
[----:B------:R-:W-:Y:S02]  /*2850*/  FSEL R6, R6, RZ, !P0 ;  /* 0x000000ff06067208 */ /* 0x000fe40004000000 */
[----:B------:R-:W-:-:S03]  /*2860*/  FSETP.GE.AND P0, PT, R7, RZ, PT ;  /* 0x000000ff0700720b */ /* 0x000fc60003f06000 */
[----:B------:R-:W-:Y:S01]  /*2870*/  FADD R6, RZ, -R6 ;  /* 0x80000006ff067221 */ /* 0x000fe20000000000 */
[----:B------:R-:W-:-:S04]  /*2880*/  FSEL R7, R7, RZ, !P0 ;  /* 0x000000ff07077208 */ /* 0x000fc80004000000 */
[----:B------:R-:W-:Y:S01]  /*2890*/  FSETP.NAN.AND P2, PT, R6, R6, PT ;  /* 0x000000060600720b */ /* 0x000fe20003f48000 */
[----:B------:R-:W-:-:S05]  /*28a0*/  FADD R7, RZ, -R7 ;  /* 0x80000007ff077221 */ /* 0x000fca0000000000 */
[----:B------:R-:W-:Y:S01]  /*28b0*/  FSETP.NAN.AND P3, PT, R7, R7, PT ;  /* 0x000000070700720b */ /* 0x000fe20003f68000 */
[----:B------:R-:W0:Y:S04]  /*28c0*/  LDS R8, [RZ] ;  /* 0x00000000ff087984 */ /* 0x000e280000000800 */
[----:B------:R-:W1:Y:S04]  /*28d0*/  LDS R9, [0x40] ;  /* 0x00004000ff097984 */ /* 0x000e680000000800 */
[----:B------:R-:W-:Y:S01]  /*28e0*/  BAR.SYNC.DEFER_BLOCKING 0x0 ;  /* 0x0000000000007b1d */ /* 0x000fe20000010000 */
[----:B0-----:R-:W-:-:S05]  /*28f0*/  FSETP.GTU.AND P0, PT, R8, RZ, PT ;  /* 0x000000ff0800720b */ /* 0x001fca0003f0c000 */
[----:B-1----:R0:W-:Y:S01]  /*2900*/  STS.64 [RZ], R8 ;  /* 0x00000008ff007388 */ /* 0x0021e20000000a00 */
[----:B------:R-:W-:-:S03]  /*2910*/  FSEL R11, R8, RZ, P0 ;  /* 0x000000ff080b7208 */ /* 0x000fc60000000000 */
[----:B------:R-:W-:Y:S01]  /*2920*/  BAR.SYNC.DEFER_BLOCKING 0x0 ;  /* 0x0000000000007b1d */ /* 0x000fe20000010000 */
[C---:B------:R-:W-:Y:S02]  /*2930*/  FSETP.GTU.AND P4, PT, R9.reuse, RZ, PT ;  /* 0x000000ff0900720b */ /* 0x040fe40003f8c000 */
[CC--:B------:R-:W-:Y:S02]  /*2940*/  FSETP.GT.AND P0, PT, R6.reuse, R11.reuse, PT ;  /* 0x0000000b0600720b */ /* 0x0c0fe40003f04000 */
[----:B------:R-:W-:Y:S01]  /*2950*/  FSEL R4, R9, RZ, P4 ;  /* 0x000000ff09047208 */ /* 0x000fe20002000000 */
[----:B0-----:R-:W-:Y:S01]  /*2960*/  IMAD.MOV.U32 R8, RZ, RZ, 0x3f800000 ;  /* 0x3f800000ff087424 */ /* 0x001fe200078e00ff */
[----:B------:R-:W-:Y:S02]  /*2970*/  @!P2 FSEL R6, R6, R11, P0 ;  /* 0x0000000b0606a208 */ /* 0x000fe40000000000 */
[----:B------:R-:W-:-:S03]  /*2980*/  FSETP.GT.AND P0, PT, R7, R4, PT ;  /* 0x000000040700720b */ /* 0x000fc60003f04000 */
[----:B------:R-:W-:Y:S01]  /*2990*/  FMUL R10, R6, 0.0078740157186985015869 ;  /* 0x3c010204060a7820 */ /* 0x000fe20000400000 */
[----:B------:R-:W-:-:S04]  /*29a0*/  @!P3 FSEL R7, R7, R4, P0 ;  /* 0x000000040707b208 */ /* 0x000fc80000000000 */
[C---:B------:R-:W-:Y:S01]  /*29b0*/  FSETP.GT.AND P0, PT, R10.reuse, 9.9999997473787516356e-06, PT ;  /* 0x3727c5ac0a00780b */ /* 0x040fe20003f04000 */
[----:B------:R-:W-:Y:S01]  /*29c0*/  FMUL R11, R7, 0.0078740157186985015869 ;  /* 0x3c010204070b7820 */ /* 0x000fe20000400000 */
[----:B------:R-:W-:Y:S01]  /*29d0*/  FSETP.NAN.AND P2, PT, R10, R10, PT ;  /* 0x0000000a0a00720b */ /* 0x000fe20003f48000 */
[----:B------:R-:W-:-:S03]  /*29e0*/  IMAD.U32 R7, RZ, RZ, UR5 ;  /* 0x00000005ff077e24 */ /* 0x000fc6000f8e00ff */
[----:B------:R-:W-:Y:S01]  /*29f0*/  FSETP.GT.AND P3, PT, R11, 9.9999997473787516356e-06, PT ;  /* 0x3727c5ac0b00780b */ /* 0x000fe20003f64000 */
[----:B------:R-:W0:Y:S01]  /*2a00*/  LDS R0, [R0.X4] ;  /* 0x0000000000007984 */ /* 0x000e220000004800 */
[----:B------:R-:W-:Y:S01]  /*2a10*/  LOP3.LUT R6, R7, 0x1, R2, 0xf8, !PT ;  /* 0x0000000107067812 */ /* 0x000fe200078ef802 */
[----:B------:R-:W-:-:S04]  /*2a20*/  IMAD.MOV.U32 R7, RZ, RZ, 0x2 ;  /* 0x00000002ff077424 */ /* 0x000fc800078e00ff */
[----:B------:R-:W-:Y:S02]  /*2a30*/  @!P0 FSEL R10, R10, 9.9999997473787516356e-06, P2 ;  /* 0x3727c5ac0a0a8808 */ /* 0x000fe40001000000 */
[C---:B------:R-:W-:Y:S02]  /*2a40*/  FSETP.NAN.AND P0, PT, R11.reuse, R11, PT ;  /* 0x0000000b0b00720b */ /* 0x040fe40003f08000 */
[----:B------:R-:W-:Y:S02]  /*2a50*/  FSETP.GT.AND P2, PT, |R10|, 8.50705917302346158658e+37, PT ;  /* 0x7e8000000a00780b */ /* 0x000fe40003f44200 */
[----:B------:R-:W-:Y:S02]  /*2a60*/  @!P3 FSEL R11, R11, 9.9999997473787516356e-06, P0 ;  /* 0x3727c5ac0b0bb808 */ /* 0x000fe40000000000 */
[----:B------:R-:W-:Y:S02]  /*2a70*/  LOP3.LUT P0, RZ, R2, 0x1fe, RZ, 0xc0, !PT ;  /* 0x000001fe02ff7812 */ /* 0x000fe4000780c0ff */
[----:B------:R-:W-:-:S02]  /*2a80*/  FSETP.GT.AND P3, PT, |R11|, 8.50705917302346158658e+37, PT ;  /* 0x7e8000000b00780b */ /* 0x000fc40003f64200 */
[----:B------:R-:W-:Y:S02]  /*2a90*/  FSETP.GEU.AND P4, PT, |R10|, 1.175494350822287508e-38, PT ;  /* 0x008000000a00780b */ /* 0x000fe40003f8e200 */
[C---:B------:R-:W-:Y:S02]  /*2aa0*/  FSETP.GEU.AND P5, PT, |R11|.reuse, 1.175494350822287508e-38, PT ;  /* 0x008000000b00780b */ /* 0x040fe40003fae200 */
[----:B------:R-:W-:Y:S01]  /*2ab0*/  ISETP.LT.AND P0, PT, R6, 0x200, !P0 ;  /* 0x000002000600780c */ /* 0x000fe20004701270 */
[----:B------:R-:W-:Y:S01]  /*2ac0*/  @P2 FMUL R10, R10, 0.25 ;  /* 0x3e8000000a0a2820 */ /* 0x000fe20000400000 */
[C---:B------:R-:W-:Y:S02]  /*2ad0*/  FSEL R9, R8.reuse, 0.25, !P2 ;  /* 0x3e80000008097808 */ /* 0x040fe40005000000 */
[----:B------:R-:W-:Y:S02]  /*2ae0*/  FSEL R8, R8, 0.25, !P3 ;  /* 0x3e80000008087808 */ /* 0x000fe40005800000 */
[----:B------:R-:W-:Y:S01]  /*2af0*/  LOP3.LUT R2, R2, 0x100, RZ, 0xc0, !PT ;  /* 0x0000010002027812 */ /* 0x000fe200078ec0ff */
[----:B------:R-:W-:-:S02]  /*2b00*/  @P3 FMUL R11, R11, 0.25 ;  /* 0x3e8000000b0b3820 */ /* 0x000fc40000400000 */
[----:B------:R-:W-:Y:S01]  /*2b10*/  @!P4 FMUL R10, R10, 16777216 ;  /* 0x4b8000000a0ac820 */ /* 0x000fe20000400000 */
[----:B------:R-:W-:Y:S01]  /*2b20*/  @!P4 FMUL R9, R9, 16777216 ;  /* 0x4b8000000909c820 */ /* 0x000fe20000400000 */
[----:B------:R-:W-:Y:S01]  /*2b30*/  @!P5 FMUL R11, R11, 16777216 ;  /* 0x4b8000000b0bd820 */ /* 0x000fe20000400000 */
[----:B------:R-:W-:Y:S01]  /*2b40*/  @!P5 FMUL R8, R8, 16777216 ;  /* 0x4b8000000808d820 */ /* 0x000fe20000400000 */
[----:B------:R-:W-:Y:S02]  /*2b50*/  SHF.R.U32.HI R2, RZ, 0x5, R2 ;  /* 0x00000005ff027819 */ /* 0x000fe40000011602 */
[----:B------:R-:W1:Y:S01]  /*2b60*/  MUFU.RCP R10, R10 ;  /* 0x0000000a000a7308 */ /* 0x000e620000001000 */
[----:B0-----:R-:W-:Y:S01]  /*2b70*/  F2FP.BF16.PACK_AB R0, R0, R5 ;  /* 0x000000050000723e */ /* 0x001fe200000010ff */
[----:B------:R-:W-:-:S03]  /*2b80*/  IMAD.WIDE R4, R6, R7, c[0x0][0x190] ;  /* 0x0000640006047625 */ /* 0x000fc600078e0207 */
[----:B------:R-:W-:Y:S01]  /*2b90*/  PRMT R13, R0, 0x7632, R13 ;  /* 0x00007632000d7816 */ /* 0x000fe2000000000d */
[----:B------:R-:W-:Y:S01]  /*2ba0*/  IMAD.WIDE R6, R6, R7, c[0x0][0x198] ;  /* 0x0000660006067625 */ /* 0x000fe200078e0207 */
[----:B------:R0:W-:Y:S01]  /*2bb0*/  @P0 STG.E.U16 [R4.64], R0 ;  /* 0x0000000004000986 */ /* 0x0001e2000c101506 */
[----:B------:R-:W2:Y:S03]  /*2bc0*/  MUFU.RCP R11, R11 ;  /* 0x0000000b000b7308 */ /* 0x000ea60000001000 */
[----:B------:R0:W-:Y:S01]  /*2bd0*/  @P0 STG.E.U16 [R6.64], R13 ;  /* 0x0000000d06000986 */ /* 0x0001e2000c101506 */
[----:B-1----:R-:W-:-:S03]  /*2be0*/  FMUL R10, R10, R9 ;  /* 0x000000090a0a7220 */ /* 0x002fc60000400000 */
[----:B------:R-:W-:Y:S01]  /*2bf0*/  BAR.SYNC.DEFER_BLOCKING 0x0 ;  /* 0x0000000000007b1d */ /* 0x000fe20000010000 */
[----:B--2---:R-:W-:-:S05]  /*2c00*/  FMUL R11, R11, R8 ;  /* 0x000000080b0b7220 */ /* 0x004fca0000400000 */
[----:B------:R0:W-:Y:S04]  /*2c10*/  STS [RZ], R10 ;  /* 0x0000000aff007388 */ /* 0x0001e80000000800 */
[----:B------:R0:W-:Y:S04]  /*2c20*/  STS [0x8], R11 ;  /* 0x0000080bff007388 */ /* 0x0001e80000000800 */
[----:B------:R-:W-:Y:S06]  /*2c30*/  BAR.SYNC.DEFER_BLOCKING 0x0 ;  /* 0x0000000000007b1d */ /* 0x000fec0000010000 */
[----:B0-----:R-:W1:Y:S02]  /*2c40*/  LDS R2, [R2] ;  /* 0x0000000002027984 */ /* 0x001e640000000800 */
.L_x_47:
[----:B------:R-:W-:Y:S01]  /*2c50*/  IMAD.IADD R18, R3, 0x1, R14 ;  /* 0x0000000103127824 */ /* 0x000fe200078e020e */
[----:B------:R-:W-:Y:S01]  /*2c60*/  CS2R R8, SRZ ;  /* 0x0000000000087805 */ /* 0x000fe2000001ff00 */
[----:B------:R-:W-:Y:S01]  /*2c70*/  IMAD.MOV.U32 R19, RZ, RZ, 0x4 ;  /* 0x00000004ff137424 */ /* 0x000fe200078e00ff */
[----:B0-----:R-:W-:-:S02]  /*2c80*/  CS2R R10, SRZ ;  /* 0x00000000000a7805 */ /* 0x001fc4000001ff00 */
[----:B------:R-:W-:-:S05]  /*2c90*/  IADD3 R13, R18, 0x800, RZ ;  /* 0x00000800120d7810 */ /* 0x000fca0007ffe0ff */
[----:B------:R-:W-:-:S05]  /*2ca0*/  IMAD.WIDE R16, R13, R19, c[0x0][0x188] ;  /* 0x000062000d107625 */ /* 0x000fca00078e0213 */
[----:B------:R-:W2:Y:S01]  /*2cb0*/  @!P1 LDG.E.EF.128 R8, [R16.64] ;  /* 0x0000000610089981 */ /* 0x000ea2000c0e1d00 */
[----:B------:R-:W-:Y:S01]  /*2cc0*/  IADD3 R18, R18, 0x804, RZ ;  /* 0x0000080412127810 */ /* 0x000fe20007ffe0ff */
[----:B------:R-:W-:Y:S01]  /*2cd0*/  CS2R R4, SRZ ;  /* 0x0000000000047805 */ /* 0x000fe2000001ff00 */
[----:B------:R-:W-:-:S03]  /*2ce0*/  CS2R R6, SRZ ;  /* 0x0000000000067805 */ /* 0x000fc6000001ff00 */
[----:B------:R-:W-:-:S05]  /*2cf0*/  IMAD.WIDE R18, R18, R19, c[0x0][0x188] ;  /* 0x0000620012127625 */ /* 0x000fca00078e0213 */
[----:B------:R0:W3:Y:S01]  /*2d00*/  @!P1 LDG.E.EF.128 R4, [R18.64] ;  /* 0x0000000612049981 */ /* 0x0000e2000c0e1d00 */
[----:B------:R-:W-:Y:S01]  /*2d10*/  BSSY B0, `(.L_x_26) ;  /* 0x0000035000007945 */ /* 0x000fe20003800000 */
[----:B--2---:R-:W-:Y:S01]  /*2d20*/  FMUL R15, R8, R8 ;  /* 0x00000008080f7220 */ /* 0x004fe20000400000 */
[----:B------:R-:W-:-:S03]  /*2d30*/  FMUL R0, R9, R9 ;  /* 0x0000000909007220 */ /* 0x000fc60000400000 */
[----:B------:R-:W-:Y:S01]  /*2d40*/  FMUL R15, R15, R8 ;  /* 0x000000080f0f7220 */ /* 0x000fe20000400000 */
[----:B------:R-:W-:-:S03]  /*2d50*/  FMUL R0, R0, R9 ;  /* 0x0000000900007220 */ /* 0x000fc60000400000 */
[----:B------:R-:W-:Y:S01]  /*2d60*/  FFMA R15, R15, 0.044714998453855514526, R8 ;  /* 0x3d3727130f0f7823 */ /* 0x000fe20000000008 */
[----:B0-----:R-:W-:-:S03]  /*2d70*/  FFMA R19, R0, 0.044714998453855514526, R9 ;  /* 0x3d37271300137823 */ /* 0x001fc60000000009 */
[----:B------:R-:W-:-:S04]  /*2d80*/  FMUL R21, R15, 0.79788458347320556641 ;  /* 0x3f4c422a0f157820 */ /* 0x000fc80000400000 */
[----:B------:R-:W-:-:S05]  /*2d90*/  FADD.FTZ R20, |R21|, -RZ ;  /* 0x800000ff15147221 */ /* 0x000fca0000010200 */
[----:B------:R-:W-:-:S13]  /*2da0*/  FSETP.GE.AND P2, PT, R20, 0.60000002384185791016, PT ;  /* 0x3f19999a1400780b */ /* 0x000fda0003f46000 */
[C---:B------:R-:W-:Y:S01]  /*2db0*/  @P2 FMUL R15, R20.reuse, 2.8853900432586669922 ;  /* 0x4038aa3b140f2820 */ /* 0x040fe20000400000 */
[----:B------:R-:W-:Y:S01]  /*2dc0*/  @!P2 IMAD.MOV.U32 R18, RZ, RZ, 0x3c80f082 ;  /* 0x3c80f082ff12a424 */ /* 0x000fe200078e00ff */
[----:B------:R-:W-:Y:S01]  /*2dd0*/  @!P2 FMUL R17, R21, R21 ;  /* 0x000000151511a220 */ /* 0x000fe20000400000 */
[----:B------:R-:W-:Y:S01]  /*2de0*/  @P2 IMAD.MOV.U32 R23, RZ, RZ, 0x3f800000 ;  /* 0x3f800000ff172424 */ /* 0x000fe200078e00ff */
[----:B------:R-:W-:Y:S02]  /*2df0*/  @P2 FSETP.GE.AND P0, PT, R20, 9.010913848876953125, PT ;  /* 0x41102cb41400280b */ /* 0x000fe40003f06000 */
[----:B------:R-:W0:Y:S01]  /*2e00*/  @P2 MUFU.EX2 R15, R15 ;  /* 0x0000000f000f2308 */ /* 0x000e220000000800 */
[----:B------:R-:W-:-:S04]  /*2e10*/  @!P2 FFMA.FTZ R0, R17, R18, -0.052303962409496307373 ;  /* 0xbd563cae1100a423 */ /* 0x000fc80000010012 */
[----:B------:R-:W-:-:S04]  /*2e20*/  @!P2 FFMA.FTZ R0, R17, R0, 0.1331529766321182251 ;  /* 0x3e0859411100a423 */ /* 0x000fc80000010000 */
[----:B------:R-:W-:-:S04]  /*2e30*/  @!P2 FFMA.FTZ R0, R17, R0, -0.33332768082618713379 ;  /* 0xbeaaa9ed1100a423 */ /* 0x000fc80000010000 */
[----:B------:R-:W-:Y:S01]  /*2e40*/  @!P2 FFMA.FTZ R0, R17, R0, RZ ;  /* 0x000000001100a223 */ /* 0x000fe200000100ff */
[----:B0-----:R-:W-:-:S06]  /*2e50*/  @P2 FADD R16, R15, 1 ;  /* 0x3f8000000f102421 */ /* 0x001fcc0000000000 */
[----:B------:R-:W0:Y:S02]  /*2e60*/  @P2 MUFU.RCP R16, R16 ;  /* 0x0000001000102308 */ /* 0x000e240000001000 */
[----:B0-----:R-:W-:Y:S01]  /*2e70*/  @P2 FFMA.FTZ R18, R16, -2, R23 ;  /* 0xc000000010122823 */ /* 0x001fe20000010017 */
[----:B------:R-:W-:Y:S01]  /*2e80*/  FMUL R23, R19, 0.79788458347320556641 ;  /* 0x3f4c422a13177820 */ /* 0x000fe20000400000 */
[----:B------:R-:W-:Y:S01]  /*2e90*/  FMUL R19, R10, R10 ;  /* 0x0000000a0a137220 */ /* 0x000fe20000400000 */
[----:B------:R-:W-:Y:S02]  /*2ea0*/  FMUL R16, R11, R11 ;  /* 0x0000000b0b107220 */ /* 0x000fe40000400000 */
[----:B------:R-:W-:Y:S01]  /*2eb0*/  FADD.FTZ R20, |R23|, -RZ ;  /* 0x800000ff17147221 */ /* 0x000fe20000010200 */
[----:B------:R-:W-:Y:S01]  /*2ec0*/  @P2 FSEL R18, R18, 1, !P0 ;  /* 0x3f80000012122808 */ /* 0x000fe20004000000 */
[----:B------:R-:W-:-:S03]  /*2ed0*/  FMUL R19, R19, R10 ;  /* 0x0000000a13137220 */ /* 0x000fc60000400000 */
[----:B------:R-:W-:Y:S01]  /*2ee0*/  FSETP.GE.AND P0, PT, R20, 0.60000002384185791016, PT ;  /* 0x3f19999a1400780b */ /* 0x000fe20003f06000 */
[----:B------:R-:W-:Y:S01]  /*2ef0*/  FFMA R19, R19, 0.044714998453855514526, R10 ;  /* 0x3d37271313137823 */ /* 0x000fe2000000000a */
[----:B------:R-:W-:Y:S01]  /*2f00*/  @P2 LOP3.LUT R15, R18, 0x80000000, R21, 0xf8, !PT ;  /* 0x80000000120f2812 */ /* 0x000fe200078ef815 */
[----:B------:R-:W-:Y:S01]  /*2f10*/  @!P2 FFMA.FTZ R15, R21, R0, R21 ;  /* 0x00000000150fa223 */ /* 0x000fe20000010015 */
[----:B---3--:R-:W-:Y:S01]  /*2f20*/  FMUL R21, R4, R4 ;  /* 0x0000000404157220 */ /* 0x008fe20000400000 */
[----:B------:R-:W-:-:S08]  /*2f30*/  FMUL R18, R16, R11 ;  /* 0x0000000b10127220 */ /* 0x000fd00000400000 */
        /* <DEDUP_REMOVED lines=11> */
.L_x_27:
[----:B------:R-:W-:Y:S01]  /*2ff0*/  IMAD.MOV.U32 R0, RZ, RZ, 0x3c80f082 ;  /* 0x3c80f082ff007424 */ /* 0x000fe200078e00ff */
[----:B------:R-:W-:-:S04]  /*3000*/  FMUL R17, R23, R23 ;  /* 0x0000001717117220 */ /* 0x000fc80000400000 */
[----:B------:R-:W-:-:S04]  /*3010*/  FFMA.FTZ R0, R17, R0, -0.052303962409496307373 ;  /* 0xbd563cae11007423 */ /* 0x000fc80000010000 */
[----:B------:R-:W-:-:S04]  /*3020*/  FFMA.FTZ R0, R17, R0, 0.1331529766321182251 ;  /* 0x3e08594111007423 */ /* 0x000fc80000010000 */
[----:B------:R-:W-:-:S04]  /*3030*/  FFMA.FTZ R0, R17, R0, -0.33332768082618713379 ;  /* 0xbeaaa9ed11007423 */ /* 0x000fc80000010000 */
[----:B------:R-:W-:-:S04]  /*3040*/  FFMA.FTZ R0, R17, R0, RZ ;  /* 0x0000000011007223 */ /* 0x000fc800000100ff */
[----:B------:R-:W-:Y:S02]  /*3050*/  FFMA.FTZ R16, R23, R0, R23 ;  /* 0x0000000017107223 */ /* 0x000fe40000010017 */
.L_x_28:
[----:B------:R-:W-:Y:S05]  /*3060*/  BSYNC B0 ;  /* 0x0000000000007941 */ /* 0x000fea0003800000 */
.L_x_26:
        /* <DEDUP_REMOVED lines=18> */
.L_x_30:
[----:B------:R-:W-:Y:S01]  /*3190*/  IMAD.MOV.U32 R0, RZ, RZ, 0x3c80f082 ;  /* 0x3c80f082ff007424 */ /* 0x000fe200078e00ff */
[----:B------:R-:W-:-:S04]  /*31a0*/  FMUL R17, R22, R22 ;  /* 0x0000001616117220 */ /* 0x000fc80000400000 */
[----:B------:R-:W-:-:S04]  /*31b0*/  FFMA.FTZ R0, R17, R0, -0.052303962409496307373 ;  /* 0xbd563cae11007423 */ /* 0x000fc80000010000 */
[----:B------:R-:W-:-:S04]  /*31c0*/  FFMA.FTZ R0, R17, R0, 0.1331529766321182251 ;  /* 0x3e08594111007423 */ /* 0x000fc80000010000 */
[----:B------:R-:W-:-:S04]  /*31d0*/  FFMA.FTZ R0, R17, R0, -0.33332768082618713379 ;  /* 0xbeaaa9ed11007423 */ /* 0x000fc80000010000 */
[----:B------:R-:W-:-:S04]  /*31e0*/  FFMA.FTZ R0, R17, R0, RZ ;  /* 0x0000000011007223 */ /* 0x000fc800000100ff */
[----:B------:R-:W-:Y:S02]  /*31f0*/  FFMA.FTZ R17, R22, R0, R22 ;  /* 0x0000000016117223 */ /* 0x000fe40000010016 */
.L_x_31:
[----:B------:R-:W-:Y:S05]  /*3200*/  BSYNC B0 ;  /* 0x0000000000007941 */ /* 0x000fea0003800000 */
.L_x_29:
[----:B------:R-:W-:Y:S01]  /*3210*/  FMUL R23, R19, 0.79788458347320556641 ;  /* 0x3f4c422a13177820 */ /* 0x000fe20000400000 */
[----:B------:R-:W-:Y:S01]  /*3220*/  BSSY B0, `(.L_x_32) ;  /* 0x0000018000007945 */ /* 0x000fe20003800000 */
[----:B------:R-:W-:Y:S01]  /*3230*/  FFMA R22, R21, 0.044714998453855514526, R4 ;  /* 0x3d37271315167823 */ /* 0x000fe20000000004 */
[----:B------:R-:W-:Y:S01]  /*3240*/  FMUL R20, R20, R5 ;  /* 0x0000000514147220 */ /* 0x000fe20000400000 */
        /* <DEDUP_REMOVED lines=14> */
.L_x_33:
[----:B------:R-:W-:Y:S01]  /*3330*/  IMAD.MOV.U32 R0, RZ, RZ, 0x3c80f082 ;  /* 0x3c80f082ff007424 */ /* 0x000fe200078e00ff */
[----:B------:R-:W-:-:S04]  /*3340*/  FMUL R19, R23, R23 ;  /* 0x0000001717137220 */ /* 0x000fc80000400000 */
[----:B------:R-:W-:-:S04]  /*3350*/  FFMA.FTZ R0, R19, R0, -0.052303962409496307373 ;  /* 0xbd563cae13007423 */ /* 0x000fc80000010000 */
[----:B------:R-:W-:-:S04]  /*3360*/  FFMA.FTZ R0, R19, R0, 0.1331529766321182251 ;  /* 0x3e08594113007423 */ /* 0x000fc80000010000 */
[----:B------:R-:W-:-:S04]  /*3370*/  FFMA.FTZ R0, R19, R0, -0.33332768082618713379 ;  /* 0xbeaaa9ed13007423 */ /* 0x000fc80000010000 */
[----:B------:R-:W-:-:S04]  /*3380*/  FFMA.FTZ R0, R19, R0, RZ ;  /* 0x0000000013007223 */ /* 0x000fc800000100ff */
[----:B------:R-:W-:Y:S02]  /*3390*/  FFMA.FTZ R18, R23, R0, R23 ;  /* 0x0000000017127223 */ /* 0x000fe40000010017 */
.L_x_34:
[----:B------:R-:W-:Y:S05]  /*33a0*/  BSYNC B0 ;  /* 0x0000000000007941 */ /* 0x000fea0003800000 */
.L_x_32:
        /* <DEDUP_REMOVED lines=18> */
.L_x_36:
[----:B------:R-:W-:Y:S01]  /*34d0*/  IMAD.MOV.U32 R0, RZ, RZ, 0x3c80f082 ;  /* 0x3c80f082ff007424 */ /* 0x000fe200078e00ff */
[----:B------:R-:W-:-:S04]  /*34e0*/  FMUL R19, R24, R24 ;  /* 0x0000001818137220 */ /* 0x000fc80000400000 */
[----:B------:R-:W-:-:S04]  /*34f0*/  FFMA.FTZ R0, R19, R0, -0.052303962409496307373 ;  /* 0xbd563cae13007423 */ /* 0x000fc80000010000 */
[----:B------:R-:W-:-:S04]  /*3500*/  FFMA.FTZ R0, R19, R0, 0.1331529766321182251 ;  /* 0x3e08594113007423 */ /* 0x000fc80000010000 */
[----:B------:R-:W-:-:S04]  /*3510*/  FFMA.FTZ R0, R19, R0, -0.33332768082618713379 ;  /* 0xbeaaa9ed13007423 */ /* 0x000fc80000010000 */
[----:B------:R-:W-:-:S04]  /*3520*/  FFMA.FTZ R0, R19, R0, RZ ;  /* 0x0000000013007223 */ /* 0x000fc800000100ff */
[----:B------:R-:W-:Y:S02]  /*3530*/  FFMA.FTZ R19, R24, R0, R24 ;  /* 0x0000000018137223 */ /* 0x000fe40000010018 */
.L_x_37:
[----:B------:R-:W-:Y:S05]  /*3540*/  BSYNC B0 ;  /* 0x0000000000007941 */ /* 0x000fea0003800000 */
.L_x_35:
        /* <DEDUP_REMOVED lines=17> */
.L_x_39:
[----:B------:R-:W-:Y:S01]  /*3660*/  IMAD.MOV.U32 R0, RZ, RZ, 0x3c80f082 ;  /* 0x3c80f082ff007424 */ /* 0x000fe200078e00ff */
[----:B------:R-:W-:-:S04]  /*3670*/  FMUL R21, R25, R25 ;  /* 0x0000001919157220 */ /* 0x000fc80000400000 */
[----:B------:R-:W-:-:S04]  /*3680*/  FFMA.FTZ R0, R21, R0, -0.052303962409496307373 ;  /* 0xbd563cae15007423 */ /* 0x000fc80000010000 */
[----:B------:R-:W-:-:S04]  /*3690*/  FFMA.FTZ R0, R21, R0, 0.1331529766321182251 ;  /* 0x3e08594115007423 */ /* 0x000fc80000010000 */
[----:B------:R-:W-:-:S04]  /*36a0*/  FFMA.FTZ R0, R21, R0, -0.33332768082618713379 ;  /* 0xbeaaa9ed15007423 */ /* 0x000fc80000010000 */
[----:B------:R-:W-:-:S04]  /*36b0*/  FFMA.FTZ R0, R21, R0, RZ ;  /* 0x0000000015007223 */ /* 0x000fc800000100ff */
[----:B------:R-:W-:Y:S02]  /*36c0*/  FFMA.FTZ R20, R25, R0, R25 ;  /* 0x0000000019147223 */ /* 0x000fe40000010019 */
.L_x_40:
[----:B------:R-:W-:Y:S05]  /*36d0*/  BSYNC B0 ;  /* 0x0000000000007941 */ /* 0x000fea0003800000 */
.L_x_38:
        /* <DEDUP_REMOVED lines=16> */
.L_x_42:
[----:B------:R-:W-:Y:S01]  /*37e0*/  IMAD.MOV.U32 R0, RZ, RZ, 0x3c80f082 ;  /* 0x3c80f082ff007424 */ /* 0x000fe200078e00ff */
[----:B------:R-:W-:-:S04]  /*37f0*/  FMUL R21, R24, R24 ;  /* 0x0000001818157220 */ /* 0x000fc80000400000 */
[----:B------:R-:W-:-:S04]  /*3800*/  FFMA.FTZ R0, R21, R0, -0.052303962409496307373 ;  /* 0xbd563cae15007423 */ /* 0x000fc80000010000 */
[----:B------:R-:W-:-:S04]  /*3810*/  FFMA.FTZ R0, R21, R0, 0.1331529766321182251 ;  /* 0x3e08594115007423 */ /* 0x000fc80000010000 */
[----:B------:R-:W-:-:S04]  /*3820*/  FFMA.FTZ R0, R21, R0, -0.33332768082618713379 ;  /* 0xbeaaa9ed15007423 */ /* 0x000fc80000010000 */
[----:B------:R-:W-:-:S04]  /*3830*/  FFMA.FTZ R0, R21, R0, RZ ;  /* 0x0000000015007223 */ /* 0x000fc800000100ff */
[----:B------:R-:W-:Y:S02]  /*3840*/  FFMA.FTZ R21, R24, R0, R24 ;  /* 0x0000000018157223 */ /* 0x000fe40000010018 */
.L_x_43:
[----:B------:R-:W-:Y:S05]  /*3850*/  BSYNC B0 ;  /* 0x0000000000007941 */ /* 0x000fea0003800000 */
.L_x_41:
[----:B------:R-:W-:Y:S01]  /*3860*/  FMUL R25, R23, 0.79788458347320556641 ;  /* 0x3f4c422a17197820 */ /* 0x000fe20000400000 */
[----:B------:R-:W-:Y:S01]  /*3870*/  BSSY B0, `(.L_x_44) ;  /* 0x000001d000007945 */ /* 0x000fe20003800000 */
[----:B------:R-:W-:Y:S01]  /*3880*/  FMUL R8, R8, 0.5 ;  /* 0x3f00000008087820 */ /* 0x000fe20000400000 */
[----:B------:R-:W-:Y:S01]  /*3890*/  FMUL R9, R9, 0.5 ;  /* 0x3f00000009097820 */ /* 0x000fe20000400000 */
[----:B------:R-:W-:Y:S01]  /*38a0*/  FADD.FTZ R26, |R25|, -RZ ;  /* 0x800000ff191a7221 */ /* 0x000fe20000010200 */
[----:B------:R-:W-:Y:S01]  /*38b0*/  FMUL R10, R10, 0.5 ;  /* 0x3f0000000a0a7820 */ /* 0x000fe20000400000 */
[----:B------:R-:W-:Y:S01]  /*38c0*/  FMUL R11, R11, 0.5 ;  /* 0x3f0000000b0b7820 */ /* 0x000fe20000400000 */
[----:B------:R-:W-:Y:S01]  /*38d0*/  FMUL R22, R4, 0.5 ;  /* 0x3f00000004167820 */ /* 0x000fe20000400000 */
[----:B------:R-:W-:Y:S01]  /*38e0*/  FMUL R23, R5, 0.5 ;  /* 0x3f00000005177820 */ /* 0x000fe20000400000 */
[----:B------:R-:W-:Y:S01]  /*38f0*/  FSETP.GE.AND P0, PT, R26, 0.60000002384185791016, PT ;  /* 0x3f19999a1a00780b */ /* 0x000fe20003f06000 */
[----:B------:R-:W-:Y:S01]  /*3900*/  FMUL R24, R6, 0.5 ;  /* 0x3f00000006187820 */ /* 0x000fe20000400000 */
[----:B------:R-:W-:-:S11]  /*3910*/  FMUL R7, R7, 0.5 ;  /* 0x3f00000007077820 */ /* 0x000fd60000400000 */
        /* <DEDUP_REMOVED lines=11> */
.L_x_45:
[----:B------:R-:W-:Y:S01]  /*39d0*/  IMAD.MOV.U32 R0, RZ, RZ, 0x3c80f082 ;  /* 0x3c80f082ff007424 */ /* 0x000fe200078e00ff */
[----:B------:R-:W-:-:S04]  /*39e0*/  FMUL R5, R25, R25 ;  /* 0x0000001919057220 */ /* 0x000fc80000400000 */
[----:B------:R-:W-:-:S04]  /*39f0*/  FFMA.FTZ R0, R5, R0, -0.052303962409496307373 ;  /* 0xbd563cae05007423 */ /* 0x000fc80000010000 */
[----:B------:R-:W-:-:S04]  /*3a00*/  FFMA.FTZ R0, R5, R0, 0.1331529766321182251 ;  /* 0x3e08594105007423 */ /* 0x000fc80000010000 */
[----:B------:R-:W-:-:S04]  /*3a10*/  FFMA.FTZ R0, R5, R0, -0.33332768082618713379 ;  /* 0xbeaaa9ed05007423 */ /* 0x000fc80000010000 */
[----:B------:R-:W-:-:S04]  /*3a20*/  FFMA.FTZ R0, R5, R0, RZ ;  /* 0x0000000005007223 */ /* 0x000fc800000100ff */
[----:B------:R-:W-:Y:S02]  /*3a30*/  FFMA.FTZ R0, R0, R25, R25 ;  /* 0x0000001900007223 */ /* 0x000fe40000010019 */
.L_x_46:
[----:B------:R-:W-:Y:S05]  /*3a40*/  BSYNC B0 ;  /* 0x0000000000007941 */ /* 0x000fea0003800000 */
.L_x_44:
[----:B------:R-:W-:Y:S01]  /*3a50*/  FADD R16, R16, 1 ;  /* 0x3f80000010107421 */ /* 0x000fe20000000000 */
[----:B------:R-:W-:Y:S01]  /*3a60*/  FADD R18, R18, 1 ;  /* 0x3f80000012127421 */ /* 0x000fe20000000000 */
[----:B------:R-:W-:Y:S01]  /*3a70*/  FADD R17, R17, 1 ;  /* 0x3f80000011117421 */ /* 0x000fe20000000000 */
[----:B------:R-:W-:Y:S01]  /*3a80*/  FADD R15, R15, 1 ;  /* 0x3f8000000f0f7421 */ /* 0x000fe20000000000 */
[----:B------:R-:W-:Y:S01]  /*3a90*/  FMUL R5, R16, R9 ;  /* 0x0000000910057220 */ /* 0x000fe20000400000 */
[----:B------:R-:W-:Y:S01]  /*3aa0*/  FADD R0, R0, 1 ;  /* 0x3f80000000007421 */ /* 0x000fe20000000000 */
[----:B------:R-:W-:Y:S01]  /*3ab0*/  FMUL R17, R17, R10 ;  /* 0x0000000a11117220 */ /* 0x000fe20000400000 */
[----:B------:R-:W-:Y:S01]  /*3ac0*/  FMUL R15, R15, R8 ;  /* 0x000000080f0f7220 */ /* 0x000fe20000400000 */
[----:B-1----:R-:W-:Y:S01]  /*3ad0*/  FMUL R4, R2, R5 ;  /* 0x0000000502047220 */ /* 0x002fe20000400000 */
[----:B------:R-:W-:Y:S01]  /*3ae0*/  FMUL R5, R18, R11 ;  /* 0x0000000b12057220 */ /* 0x000fe20000400000 */
[C---:B------:R-:W-:Y:S01]  /*3af0*/  FMUL R17, R2.reuse, R17 ;  /* 0x0000001102117220 */ /* 0x040fe20000400000 */
[----:B------:R-:W-:Y:S01]  /*3b00*/  FMUL R15, R2, R15 ;  /* 0x0000000f020f7220 */ /* 0x000fe20000400000 */
[----:B------:R-:W-:Y:S01]  /*3b10*/  FMUL R7, R0, R7 ;  /* 0x0000000700077220 */ /* 0x000fe20000400000 */
[C---:B------:R-:W-:Y:S01]  /*3b20*/  FMUL R6, R2.reuse, R5 ;  /* 0x0000000502067220 */ /* 0x040fe20000400000 */
[----:B------:R-:W0:Y:S01]  /*3b30*/  FRND R4, R4 ;  /* 0x0000000400047307 */ /* 0x000e220000201000 */
[----:B------:R-:W-:Y:S01]  /*3b40*/  FADD R21, R21, 1 ;  /* 0x3f80000015157421 */ /* 0x000fe20000000000 */
[----:B------:R-:W-:Y:S01]  /*3b50*/  FMUL R7, R2, R7 ;  /* 0x0000000702077220 */ /* 0x000fe20000400000 */
[----:B------:R-:W-:Y:S01]  /*3b60*/  FADD R20, R20, 1 ;  /* 0x3f80000014147421 */ /* 0x000fe20000000000 */
[----:B------:R-:W-:Y:S01]  /*3b70*/  FADD R19, R19, 1 ;  /* 0x3f80000013137421 */ /* 0x000fe20000000000 */
[----:B------:R-:W-:-:S02]  /*3b80*/  FMUL R21, R21, R24 ;  /* 0x0000001815157220 */ /* 0x000fc40000400000 */
[----:B------:R-:W-:Y:S01]  /*3b90*/  FMUL R5, R20, R23 ;  /* 0x0000001714057220 */ /* 0x000fe20000400000 */
[----:B------:R-:W1:Y:S01]  /*3ba0*/  FRND R6, R6 ;  /* 0x0000000600067307 */ /* 0x000e620000201000 */
[C---:B------:R-:W-:Y:S01]  /*3bb0*/  FMUL R21, R2.reuse, R21 ;  /* 0x0000001502157220 */ /* 0x040fe20000400000 */
[----:B------:R-:W-:Y:S01]  /*3bc0*/  FMUL R19, R19, R22 ;  /* 0x0000001613137220 */ /* 0x000fe20000400000 */
[----:B------:R-:W-:-:S03]  /*3bd0*/  FMUL R5, R2, R5 ;  /* 0x0000000502057220 */ /* 0x000fc60000400000 */
[----:B------:R-:W-:Y:S02]  /*3be0*/  FMUL R19, R2, R19 ;  /* 0x0000001302137220 */ /* 0x000fe40000400000 */
[----:B------:R-:W2:Y:S01]  /*3bf0*/  FRND R17, R17 ;  /* 0x0000001100117307 */ /* 0x000ea20000201000 */
[----:B0-----:R-:W-:-:S07]  /*3c00*/  FSETP.GT.AND P0, PT, R4, -127, PT ;  /* 0xc2fe00000400780b */ /* 0x001fce0003f04000 */
[----:B------:R-:W0:Y:S01]  /*3c10*/  FRND R15, R15 ;  /* 0x0000000f000f7307 */ /* 0x000e220000201000 */
[C---:B-1----:R-:W-:Y:S02]  /*3c20*/  FSETP.GT.AND P2, PT, R6.reuse, -127, PT ;  /* 0xc2fe00000600780b */ /* 0x042fe40003f44000 */
[----:B------:R-:W-:-:S05]  /*3c30*/  FSETP.NAN.AND P4, PT, R6, R6, PT ;  /* 0x000000060600720b */ /* 0x000fca0003f88000 */
[----:B------:R-:W1:Y:S01]  /*3c40*/  FRND R7, R7 ;  /* 0x0000000700077307 */ /* 0x000e620000201000 */
[----:B--2---:R-:W-:-:S05]  /*3c50*/  FSETP.GT.AND P3, PT, R17, -127, PT ;  /* 0xc2fe00001100780b */ /* 0x004fca0003f64000 */
[----:B------:R-:W-:Y:S02]  /*3c60*/  @!P2 FSEL R6, R6, -127, P4 ;  /* 0xc2fe00000606a808 */ /* 0x000fe40002000000 */
[----:B------:R-:W2:Y:S01]  /*3c70*/  FRND R21, R21 ;  /* 0x0000001500157307 */ /* 0x000ea20000201000 */
[----:B------:R-:W-:Y:S02]  /*3c80*/  FSETP.NAN.AND P4, PT, R17, R17, PT ;  /* 0x000000111100720b */ /* 0x000fe40003f88000 */
[----:B0-----:R-:W-:-:S03]  /*3c90*/  FSETP.GT.AND P2, PT, R15, -127, PT ;  /* 0xc2fe00000f00780b */ /* 0x001fc60003f44000 */
[----:B------:R-:W-:Y:S02]  /*3ca0*/  @!P3 FSEL R17, R17, -127, P4 ;  /* 0xc2fe00001111b808 */ /* 0x000fe40002000000 */
[----:B------:R-:W0:Y:S01]  /*3cb0*/  FRND R5, R5 ;  /* 0x0000000500057307 */ /* 0x000e220000201000 */
[C---:B------:R-:W-:Y:S02]  /*3cc0*/  FSETP.NAN.AND P4, PT, R4.reuse, R4, PT ;  /* 0x000000040400720b */ /* 0x040fe40003f88000 */
[----:B-1----:R-:W-:Y:S02]  /*3cd0*/  FSETP.GT.AND P3, PT, R7, -127, PT ;  /* 0xc2fe00000700780b */ /* 0x002fe40003f64000 */
[----:B------:R-:W-:Y:S02]  /*3ce0*/  @!P0 FSEL R4, R4, -127, P4 ;  /* 0xc2fe000004048808 */ /* 0x000fe40002000000 */
[----:B------:R-:W-:Y:S01]  /*3cf0*/  FSETP.NAN.AND P4, PT, R15, R15, PT ;  /* 0x0000000f0f00720b */ /* 0x000fe20003f88000 */
[----:B------:R-:W1:Y:S01]  /*3d00*/  FRND R19, R19 ;  /* 0x0000001300137307 */ /* 0x000e620000201000 */
[----:B--2---:R-:W-:-:S02]  /*3d10*/  FSETP.GT.AND P0, PT, R21, -127, PT ;  /* 0xc2fe00001500780b */ /* 0x004fc40003f04000 */
[----:B------:R-:W-:Y:S02]  /*3d20*/  @!P2 FSEL R15, R15, -127, P4 ;  /* 0xc2fe00000f0fa808 */ /* 0x000fe40002000000 */
[----:B------:R-:W-:Y:S02]  /*3d30*/  FSETP.NAN.AND P2, PT, R7, R7, PT ;  /* 0x000000070700720b */ /* 0x000fe40003f48000 */
[----:B------:R-:W-:Y:S01]  /*3d40*/  FSETP.NAN.AND P5, PT, R21, R21, PT ;  /* 0x000000151500720b */ /* 0x000fe20003fa8000 */
[----:B------:R-:W2:Y:S01]  /*3d50*/  F2I.S16.TRUNC.NTZ R9, R6 ;  /* 0x0000000600097305 */ /* 0x000ea2000020e900 */
[----:B------:R-:W-:Y:S02]  /*3d60*/  @!P3 FSEL R7, R7, -127, P2 ;  /* 0xc2fe00000707b808 */ /* 0x000fe40001000000 */
[----:B------:R-:W-:Y:S02]  /*3d70*/  FSETP.GEU.AND P2, PT, R6, 127, PT ;  /* 0x42fe00000600780b */ /* 0x000fe40003f4e000 */
[----:B0-----:R-:W-:-:S02]  /*3d80*/  FSETP.GT.AND P4, PT, R5, -127, PT ;  /* 0xc2fe00000500780b */ /* 0x001fc40003f84000 */
[----:B------:R-:W-:Y:S01]  /*3d90*/  @!P0 FSEL R21, R21, -127, P5 ;  /* 0xc2fe000015158808 */ /* 0x000fe20002800000 */
[----:B------:R-:W0:Y:S01]  /*3da0*/  F2I.S16.TRUNC.NTZ R10, R17 ;  /* 0x00000011000a7305 */ /* 0x000e22000020e900 */
[----:B-1----:R-:W-:Y:S02]  /*3db0*/  FSETP.GT.AND P0, PT, R19, -127, PT ;  /* 0xc2fe00001300780b */ /* 0x002fe40003f04000 */
[----:B------:R-:W-:Y:S02]  /*3dc0*/  FSETP.GEU.AND P5, PT, R17, 127, PT ;  /* 0x42fe00001100780b */ /* 0x000fe40003fae000 */
[----:B------:R-:W-:Y:S02]  /*3dd0*/  FSETP.NAN.AND P3, PT, R6, R6, PT ;  /* 0x000000060600720b */ /* 0x000fe40003f68000 */
[----:B------:R-:W-:Y:S01]  /*3de0*/  FSETP.NAN.AND P6, PT, R5, R5, PT ;  /* 0x000000050500720b */ /* 0x000fe20003fc8000 */
[----:B------:R-:W1:Y:S01]  /*3df0*/  F2I.S16.TRUNC.NTZ R0, R4 ;  /* 0x0000000400007305 */ /* 0x000e62000020e900 */
[----:B--2---:R-:W-:-:S02]  /*3e00*/  LOP3.LUT R9, R9, 0xffff, RZ, 0xc0, !PT ;  /* 0x0000ffff09097812 */ /* 0x004fc400078ec0ff */
[----:B------:R-:W-:Y:S02]  /*3e10*/  @!P4 FSEL R5, R5, -127, P6 ;  /* 0xc2fe00000505c808 */ /* 0x000fe40003000000 */
[----:B------:R-:W-:Y:S02]  /*3e20*/  @P2 SEL R9, R9, 0x7f, P3 ;  /* 0x0000007f09092807 */ /* 0x000fe40001800000 */
[----:B------:R-:W-:Y:S01]  /*3e30*/  FSETP.NAN.AND P3, PT, R19, R19, PT ;  /* 0x000000131300720b */ /* 0x000fe20003f68000 */
[----:B------:R-:W2:Y:S01]  /*3e40*/  F2I.S16.TRUNC.NTZ R8, R15 ;  /* 0x0000000f00087305 */ /* 0x000ea2000020e900 */
[----:B------:R-:W-:Y:S02]  /*3e50*/  FSETP.GEU.AND P2, PT, R4, 127, PT ;  /* 0x42fe00000400780b */ /* 0x000fe40003f4e000 */
[----:B------:R-:W-:Y:S02]  /*3e60*/  FSETP.GEU.AND P4, PT, R15, 127, PT ;  /* 0x42fe00000f00780b */ /* 0x000fe40003f8e000 */
[----:B------:R-:W-:-:S02]  /*3e70*/  FSETP.NAN.AND P6, PT, R17, R17, PT ;  /* 0x000000111100720b */ /* 0x000fc40003fc8000 */
[----:B0-----:R-:W-:Y:S01]  /*3e80*/  LOP3.LUT R10, R10, 0xffff, RZ, 0xc0, !PT ;  /* 0x0000ffff0a0a7812 */ /* 0x001fe200078ec0ff */
[----:B------:R2:W0:Y:S01]  /*3e90*/  F2I.S16.TRUNC.NTZ R11, R7 ;  /* 0x00000007000b7305 */ /* 0x000422000020e900 */
[----:B------:R-:W-:Y:S02]  /*3ea0*/  @!P0 FSEL R19, R19, -127, P3 ;  /* 0xc2fe000013138808 */ /* 0x000fe40001800000 */
[----:B------:R-:W-:Y:S02]  /*3eb0*/  @P5 SEL R10, R10, 0x7f, P6 ;  /* 0x0000007f0a0a5807 */ /* 0x000fe40003000000 */
[----:B------:R-:W-:Y:S02]  /*3ec0*/  FSETP.NAN.AND P6, PT, R4, R4, PT ;  /* 0x000000040400720b */ /* 0x000fe40003fc8000 */
[C---:B------:R-:W-:Y:S01]  /*3ed0*/  FSETP.GEU.AND P3, PT, R7.reuse, 127, PT ;  /* 0x42fe00000700780b */ /* 0x040fe20003f6e000 */
[----:B------:R-:W3:Y:S01]  /*3ee0*/  F2I.S16.TRUNC.NTZ R6, R5 ;  /* 0x0000000500067305 */ /* 0x000ee2000020e900 */
[----:B------:R-:W-:-:S02]  /*3ef0*/  FSETP.NAN.AND P0, PT, R7, R7, PT ;  /* 0x000000070700720b */ /* 0x000fc40003f08000 */
[----:B------:R-:W-:Y:S02]  /*3f00*/  FSETP.NAN.AND P5, PT, R15, R15, PT ;  /* 0x0000000f0f00720b */ /* 0x000fe40003fa8000 */
[----:B-1----:R-:W-:Y:S02]  /*3f10*/  LOP3.LUT R0, R0, 0xffff, RZ, 0xc0, !PT ;  /* 0x0000ffff00007812 */ /* 0x002fe400078ec0ff */
[----:B--2---:R-:W-:Y:S01]  /*3f20*/  LOP3.LUT R7, R8, 0xffff, RZ, 0xc0, !PT ;  /* 0x0000ffff08077812 */ /* 0x004fe200078ec0ff */
[----:B------:R-:W1:Y:S01]  /*3f30*/  F2I.S16.TRUNC.NTZ R4, R19 ;  /* 0x0000001300047305 */ /* 0x000e62000020e900 */
[----:B------:R-:W-:Y:S02]  /*3f40*/  @P2 SEL R0, R0, 0x7f, P6 ;  /* 0x0000007f00002807 */ /* 0x000fe40003000000 */
[----:B------:R-:W-:Y:S02]  /*3f50*/  @P4 SEL R7, R7, 0x7f, P5 ;  /* 0x0000007f07074807 */ /* 0x000fe40002800000 */
[----:B------:R-:W-:-:S02]  /*3f60*/  FSETP.GEU.AND P6, PT, R5, 127, PT ;  /* 0x42fe00000500780b */ /* 0x000fc40003fce000 */
[----:B------:R-:W-:Y:S01]  /*3f70*/  FSETP.GEU.AND P4, PT, R19, 127, PT ;  /* 0x42fe00001300780b */ /* 0x000fe20003f8e000 */
[----:B------:R-:W2:Y:S01]  /*3f80*/  F2I.S16.TRUNC.NTZ R16, R21 ;  /* 0x0000001500107305 */ /* 0x000ea2000020e900 */
[----:B0-----:R-:W-:Y:S02]  /*3f90*/  LOP3.LUT R11, R11, 0xffff, RZ, 0xc0, !PT ;  /* 0x0000ffff0b0b7812 */ /* 0x001fe400078ec0ff */
[----:B---3--:R-:W-:Y:S02]  /*3fa0*/  LOP3.LUT R6, R6, 0xffff, RZ, 0xc0, !PT ;  /* 0x0000ffff06067812 */ /* 0x008fe400078ec0ff */
[----:B------:R-:W-:Y:S02]  /*3fb0*/  @P3 SEL R11, R11, 0x7f, P0 ;  /* 0x0000007f0b0b3807 */ /* 0x000fe40000000000 */
[----:B------:R-:W-:Y:S02]  /*3fc0*/  FSETP.NAN.AND P3, PT, R5, R5, PT ;  /* 0x000000050500720b */ /* 0x000fe40003f68000 */
[----:B------:R-:W-:-:S02]  /*3fd0*/  FSETP.NAN.AND P0, PT, R19, R19, PT ;  /* 0x000000131300720b */ /* 0x000fc40003f08000 */
[----:B-1----:R-:W-:Y:S02]  /*3fe0*/  LOP3.LUT R5, R4, 0xffff, RZ, 0xc0, !PT ;  /* 0x0000ffff04057812 */ /* 0x002fe400078ec0ff */
[----:B------:R-:W-:Y:S02]  /*3ff0*/  @P6 SEL R6, R6, 0x7f, P3 ;  /* 0x0000007f06066807 */ /* 0x000fe40001800000 */
[----:B------:R-:W-:Y:S02]  /*4000*/  @P4 SEL R5, R5, 0x7f, P0 ;  /* 0x0000007f05054807 */ /* 0x000fe40000000000 */
[----:B------:R-:W-:Y:S02]  /*4010*/  IADD3 R4, P0, R13, c[0x0][0x1a0], RZ ;  /* 0x000068000d047a10 */ /* 0x000fe40007f1e0ff */
[----:B------:R-:W-:Y:S02]  /*4020*/  FSETP.GEU.AND P2, PT, R21, 127, PT ;  /* 0x42fe00001500780b */ /* 0x000fe40003f4e000 */
[----:B------:R-:W-:-:S02]  /*4030*/  PRMT R6, R5, 0x3340, R6 ;  /* 0x0000334005067816 */ /* 0x000fc40000000006 */
[----:B------:R-:W-:Y:S02]  /*4040*/  LEA.HI.X.SX32 R5, R13, c[0x0][0x1a4], 0x1, P0 ;  /* 0x000069000d057a11 */ /* 0x000fe400000f0eff */
[----:B------:R-:W-:Y:S02]  /*4050*/  IADD3 R14, P0, R14, 0x800, RZ ;  /* 0x000008000e0e7810 */ /* 0x000fe40007f1e0ff */
[----:B------:R-:W-:Y:S02]  /*4060*/  FSETP.NAN.AND P5, PT, R21, R21, PT ;  /* 0x000000151500720b */ /* 0x000fe40003fa8000 */
[----:B--2---:R-:W-:Y:S01]  /*4070*/  LOP3.LUT R16, R16, 0xffff, RZ, 0xc0, !PT ;  /* 0x0000ffff10107812 */ /* 0x004fe200078ec0ff */
[----:B------:R-:W-:Y:S01]  /*4080*/  IMAD.X R12, RZ, RZ, R12, P0 ;  /* 0x000000ffff0c7224 */ /* 0x000fe200000e060c */
[----:B------:R-:W-:Y:S02]  /*4090*/  ISETP.GE.U32.AND P0, PT, R14, 0x2800, PT ;  /* 0x000028000e00780c */ /* 0x000fe40003f06070 */
[----:B------:R-:W-:-:S02]  /*40a0*/  @P2 SEL R16, R16, 0x7f, P5 ;  /* 0x0000007f10102807 */ /* 0x000fc40002800000 */
[----:B------:R-:W-:Y:S02]  /*40b0*/  ISETP.GE.U32.AND.EX P0, PT, R12, RZ, PT, P0 ;  /* 0x000000ff0c00720c */ /* 0x000fe40003f06100 */
[----:B------:R-:W-:Y:S02]  /*40c0*/  PRMT R9, R10, 0x3340, R9 ;  /* 0x000033400a097816 */ /* 0x000fe40000000009 */
[----:B------:R-:W-:Y:S02]  /*40d0*/  PRMT R0, R7, 0x3340, R0 ;  /* 0x0000334007007816 */ /* 0x000fe40000000000 */
[----:B------:R-:W-:Y:S02]  /*40e0*/  PRMT R11, R16, 0x3340, R11 ;  /* 0x00003340100b7816 */ /* 0x000fe4000000000b */
[----:B------:R-:W-:Y:S02]  /*40f0*/  PRMT R10, R0, 0x5410, R9 ;  /* 0x00005410000a7816 */ /* 0x000fe40000000009 */
[----:B------:R-:W-:-:S05]  /*4100*/  PRMT R11, R6, 0x5410, R11 ;  /* 0x00005410060b7816 */ /* 0x000fca000000000b */
[----:B------:R0:W-:Y:S01]  /*4110*/  @!P1 STG.E.64 [R4.64], R10 ;  /* 0x0000000a04009986 */ /* 0x0001e2000c101b06 */
[----:B------:R-:W-:Y:S05]  /*4120*/  @P0 EXIT ;  /* 0x000000000000094d */ /* 0x000fea0003800000 */
[----:B------:R-:W-:Y:S05]  /*4130*/  BRA `(.L_x_47) ;  /* 0xffffeb1000007947 */ /* 0x000fea000383ffff */
.L_x_48:
[----:B------:R-:W-:-:S00]  /*4140*/  BRA `(.L_x_48) ;  /* 0xfffffff000007947 */ /* 0x000fc0000383ffff */
[----:B------:R-:W-:-:S00]  /*4150*/  NOP ;  /* 0x0000000000007918 */ /* 0x000fc00000000000 */
        /* <DEDUP_REMOVED lines=10> */
.L_x_49:


//--------------------- .nv.global.init           --------------------------
	.section	.nv.global.init,"aw",@progbits
.nv.global.init:
	.type		_$_str,@object
	.size		_$_str,(.L_0 - _$_str)
_$_str:
        /*0000*/ 	.byte	0x5f, 0x5f, 0x43, 0x55, 0x44, 0x41, 0x5f, 0x46, 0x54, 0x5a, 0x00
.L_0:


//--------------------- .nv.shared.triton_red_fused__to_copy_add_amax_amin_clamp_gelu_mul_reciprocal_13 --------------------------
	.section	.nv.shared.triton_red_fused__to_copy_add_amax_amin_clamp_gelu_mul_reciprocal_13,"aw",@nobits
	.sectionflags	@""
	.align	16
